//
// Generated by NVIDIA NVVM Compiler
//
// Compiler Build ID: CL-36424714
// Cuda compilation tools, release 13.0, V13.0.88
// Based on NVVM 20.0.0
//

.version 9.0
.target sm_100
.address_size 64

	// .globl	_Z16generateSequencePii
.extern .func  (.param .b64 func_retval0) malloc
(
	.param .b64 malloc_param_0
)
;
.extern .func free
(
	.param .b64 free_param_0
)
;

.visible .entry _Z16generateSequencePii(
	.param .u64 .ptr .align 1 _Z16generateSequencePii_param_0,
	.param .u32 _Z16generateSequencePii_param_1
)
{
	.reg .pred 	%p<14>;
	.reg .b32 	%r<114>;
	.reg .b64 	%rd<25>;

	ld.param.u64 	%rd2, [_Z16generateSequencePii_param_0];
	ld.param.u32 	%r44, [_Z16generateSequencePii_param_1];
	cvta.to.global.u64 	%rd1, %rd2;
	mov.u32 	%r109, %ctaid.x;
	mul.lo.s32 	%r108, %r44, %r109;
	add.s32 	%r3, %r108, %r44;
	setp.lt.s32 	%p1, %r44, 1;
	@%p1 bra 	$L__BB0_20;
	add.s32 	%r105, %r108, 1;
	max.s32 	%r45, %r3, %r105;
	sub.s32 	%r5, %r45, %r108;
	and.b32  	%r6, %r5, 15;
	sub.s32 	%r7, %r108, %r45;
	setp.gt.u32 	%p2, %r7, -16;
	mov.u32 	%r100, %r108;
	@%p2 bra 	$L__BB0_5;
	add.s32 	%r111, %r108, 7;
	and.b32  	%r46, %r5, -16;
	neg.s32 	%r110, %r46;
$L__BB0_3:
	.pragma "nounroll";
	add.s32 	%r47, %r111, -7;
	mul.wide.s32 	%rd3, %r47, 4;
	add.s64 	%rd4, %rd1, %rd3;
	st.global.u32 	[%rd4], %r47;
	add.s32 	%r48, %r111, -6;
	st.global.u32 	[%rd4+4], %r48;
	add.s32 	%r49, %r111, -5;
	st.global.u32 	[%rd4+8], %r49;
	add.s32 	%r50, %r111, -4;
	st.global.u32 	[%rd4+12], %r50;
	add.s32 	%r51, %r111, -3;
	st.global.u32 	[%rd4+16], %r51;
	add.s32 	%r52, %r111, -2;
	st.global.u32 	[%rd4+20], %r52;
	add.s32 	%r53, %r111, -1;
	st.global.u32 	[%rd4+24], %r53;
	add.s32 	%r54, %r111, 8;
	st.global.u32 	[%rd4+28], %r111;
	add.s32 	%r55, %r111, 1;
	st.global.u32 	[%rd4+32], %r55;
	add.s32 	%r56, %r111, 2;
	st.global.u32 	[%rd4+36], %r56;
	add.s32 	%r57, %r111, 3;
	st.global.u32 	[%rd4+40], %r57;
	add.s32 	%r58, %r111, 4;
	st.global.u32 	[%rd4+44], %r58;
	add.s32 	%r59, %r111, 5;
	st.global.u32 	[%rd4+48], %r59;
	add.s32 	%r60, %r111, 6;
	st.global.u32 	[%rd4+52], %r60;
	add.s32 	%r61, %r111, 7;
	st.global.u32 	[%rd4+56], %r61;
	st.global.u32 	[%rd4+60], %r54;
	add.s32 	%r111, %r111, 16;
	add.s32 	%r110, %r110, 16;
	setp.eq.s32 	%p3, %r110, 0;
	@%p3 bra 	$L__BB0_4;
	bra.uni 	$L__BB0_3;
$L__BB0_4:
	add.s32 	%r100, %r111, -7;
$L__BB0_5:
	setp.eq.s32 	%p4, %r6, 0;
	@%p4 bra 	$L__BB0_14;
	and.b32  	%r12, %r5, 7;
	setp.lt.u32 	%p5, %r6, 8;
	@%p5 bra 	$L__BB0_8;
	mul.wide.s32 	%rd5, %r100, 4;
	add.s64 	%rd6, %rd1, %rd5;
	st.global.u32 	[%rd6], %r100;
	add.s32 	%r62, %r100, 1;
	st.global.u32 	[%rd6+4], %r62;
	add.s32 	%r63, %r100, 2;
	st.global.u32 	[%rd6+8], %r63;
	add.s32 	%r64, %r100, 3;
	st.global.u32 	[%rd6+12], %r64;
	add.s32 	%r65, %r100, 4;
	st.global.u32 	[%rd6+16], %r65;
	add.s32 	%r66, %r100, 5;
	st.global.u32 	[%rd6+20], %r66;
	add.s32 	%r67, %r100, 6;
	st.global.u32 	[%rd6+24], %r67;
	add.s32 	%r68, %r100, 7;
	st.global.u32 	[%rd6+28], %r68;
	add.s32 	%r100, %r100, 8;
$L__BB0_8:
	setp.eq.s32 	%p6, %r12, 0;
	@%p6 bra 	$L__BB0_14;
	and.b32  	%r15, %r5, 3;
	setp.lt.u32 	%p7, %r12, 4;
	@%p7 bra 	$L__BB0_11;
	mul.wide.s32 	%rd7, %r100, 4;
	add.s64 	%rd8, %rd1, %rd7;
	st.global.u32 	[%rd8], %r100;
	add.s32 	%r69, %r100, 1;
	st.global.u32 	[%rd8+4], %r69;
	add.s32 	%r70, %r100, 2;
	st.global.u32 	[%rd8+8], %r70;
	add.s32 	%r71, %r100, 3;
	st.global.u32 	[%rd8+12], %r71;
	add.s32 	%r100, %r100, 4;
$L__BB0_11:
	setp.eq.s32 	%p8, %r15, 0;
	@%p8 bra 	$L__BB0_14;
	neg.s32 	%r102, %r15;
$L__BB0_13:
	.pragma "nounroll";
	mul.wide.s32 	%rd9, %r100, 4;
	add.s64 	%rd10, %rd1, %rd9;
	st.global.u32 	[%rd10], %r100;
	add.s32 	%r100, %r100, 1;
	add.s32 	%r102, %r102, 1;
	setp.ne.s32 	%p9, %r102, 0;
	@%p9 bra 	$L__BB0_13;
$L__BB0_14:
	and.b32  	%r23, %r5, 3;
	setp.eq.s32 	%p10, %r23, 0;
	@%p10 bra 	$L__BB0_17;
	neg.s32 	%r104, %r23;
	mov.u32 	%r106, %r108;
	mov.u32 	%r107, %r109;
$L__BB0_16:
	.pragma "nounroll";
	mov.u32 	%r108, %r105;
	mul.wide.s32 	%rd11, %r106, 4;
	add.s64 	%rd12, %rd1, %rd11;
	add.s32 	%r106, %r106, 1;
	div.s32 	%r109, %r107, %r108;
	mul.lo.s32 	%r72, %r109, %r108;
	sub.s32 	%r73, %r107, %r72;
	mul.wide.s32 	%rd13, %r73, 4;
	add.s64 	%rd14, %rd1, %rd13;
	ld.global.u32 	%r74, [%rd14];
	ld.global.u32 	%r75, [%rd12];
	st.global.u32 	[%rd14], %r75;
	st.global.u32 	[%rd12], %r74;
	add.s32 	%r105, %r108, 1;
	add.s32 	%r104, %r104, 1;
	setp.ne.s32 	%p11, %r104, 0;
	mov.u32 	%r107, %r109;
	@%p11 bra 	$L__BB0_16;
$L__BB0_17:
	setp.gt.u32 	%p12, %r7, -4;
	@%p12 bra 	$L__BB0_20;
	add.s32 	%r112, %r108, 2;
$L__BB0_19:
	add.s32 	%r76, %r112, -2;
	add.s32 	%r77, %r112, -1;
	div.s32 	%r78, %r109, %r77;
	mul.lo.s32 	%r79, %r78, %r77;
	sub.s32 	%r80, %r109, %r79;
	mul.wide.s32 	%rd15, %r80, 4;
	add.s64 	%rd16, %rd1, %rd15;
	ld.global.u32 	%r81, [%rd16];
	mul.wide.s32 	%rd17, %r76, 4;
	add.s64 	%rd18, %rd1, %rd17;
	ld.global.u32 	%r82, [%rd18];
	st.global.u32 	[%rd16], %r82;
	st.global.u32 	[%rd18], %r81;
	add.s32 	%r83, %r112, 2;
	div.s32 	%r84, %r78, %r112;
	mul.lo.s32 	%r85, %r84, %r112;
	sub.s32 	%r86, %r78, %r85;
	mul.wide.s32 	%rd19, %r86, 4;
	add.s64 	%rd20, %rd1, %rd19;
	ld.global.u32 	%r87, [%rd20];
	ld.global.u32 	%r88, [%rd18+4];
	st.global.u32 	[%rd20], %r88;
	st.global.u32 	[%rd18+4], %r87;
	add.s32 	%r89, %r112, 1;
	div.s32 	%r90, %r84, %r89;
	mad.lo.s32 	%r91, %r90, %r112, %r90;
	sub.s32 	%r92, %r84, %r91;
	mul.wide.s32 	%rd21, %r92, 4;
	add.s64 	%rd22, %rd1, %rd21;
	ld.global.u32 	%r93, [%rd22];
	ld.global.u32 	%r94, [%rd18+8];
	st.global.u32 	[%rd22], %r94;
	st.global.u32 	[%rd18+8], %r93;
	div.s32 	%r109, %r90, %r83;
	mul.lo.s32 	%r95, %r109, %r83;
	sub.s32 	%r96, %r90, %r95;
	mul.wide.s32 	%rd23, %r96, 4;
	add.s64 	%rd24, %rd1, %rd23;
	ld.global.u32 	%r97, [%rd24];
	ld.global.u32 	%r98, [%rd18+12];
	st.global.u32 	[%rd24], %r98;
	st.global.u32 	[%rd18+12], %r97;
	add.s32 	%r112, %r112, 4;
	setp.lt.s32 	%p13, %r83, %r3;
	@%p13 bra 	$L__BB0_19;
$L__BB0_20:
	ret;

}
	// .globl	_Z26calculateMaximumOpenStacksPiS_S_ii
.visible .entry _Z26calculateMaximumOpenStacksPiS_S_ii(
	.param .u64 .ptr .align 1 _Z26calculateMaximumOpenStacksPiS_S_ii_param_0,
	.param .u64 .ptr .align 1 _Z26calculateMaximumOpenStacksPiS_S_ii_param_1,
	.param .u64 .ptr .align 1 _Z26calculateMaximumOpenStacksPiS_S_ii_param_2,
	.param .u32 _Z26calculateMaximumOpenStacksPiS_S_ii_param_3,
	.param .u32 _Z26calculateMaximumOpenStacksPiS_S_ii_param_4
)
{
	.reg .pred 	%p<66>;
	.reg .b32 	%r<397>;
	.reg .b64 	%rd<133>;

	ld.param.u64 	%rd26, [_Z26calculateMaximumOpenStacksPiS_S_ii_param_0];
	ld.param.u64 	%rd27, [_Z26calculateMaximumOpenStacksPiS_S_ii_param_2];
	ld.param.u32 	%r104, [_Z26calculateMaximumOpenStacksPiS_S_ii_param_3];
	ld.param.u32 	%r105, [_Z26calculateMaximumOpenStacksPiS_S_ii_param_4];
	cvta.to.global.u64 	%rd1, %rd26;
	cvta.to.global.u64 	%rd2, %rd27;
	mov.u32 	%r1, %ctaid.x;
	mul.lo.s32 	%r2, %r105, %r1;
	mul.wide.s32 	%rd28, %r105, 4;
	{ // callseq 0, 0
	.param .b64 param0;
	st.param.b64 	[param0], %rd28;
	.param .b64 retval0;
	call.uni (retval0), 
	malloc, 
	(
	param0
	);
	ld.param.b64 	%rd29, [retval0];
	} // callseq 0
	setp.lt.s32 	%p1, %r105, 1;
	@%p1 bra 	$L__BB1_13;
	add.s32 	%r107, %r105, -1;
	and.b32  	%r3, %r105, 15;
	setp.lt.u32 	%p2, %r107, 15;
	mov.b32 	%r359, 0;
	@%p2 bra 	$L__BB1_4;
	and.b32  	%r359, %r105, 2147483632;
	mov.b32 	%r357, 0;
$L__BB1_3:
	.pragma "nounroll";
	add.s32 	%r109, %r357, %r2;
	mul.wide.s32 	%rd30, %r109, 4;
	add.s64 	%rd31, %rd1, %rd30;
	ld.global.u32 	%r110, [%rd31];
	mul.wide.u32 	%rd32, %r357, 4;
	add.s64 	%rd33, %rd29, %rd32;
	st.u32 	[%rd33], %r110;
	ld.global.u32 	%r111, [%rd31+4];
	st.u32 	[%rd33+4], %r111;
	ld.global.u32 	%r112, [%rd31+8];
	st.u32 	[%rd33+8], %r112;
	ld.global.u32 	%r113, [%rd31+12];
	st.u32 	[%rd33+12], %r113;
	ld.global.u32 	%r114, [%rd31+16];
	st.u32 	[%rd33+16], %r114;
	ld.global.u32 	%r115, [%rd31+20];
	st.u32 	[%rd33+20], %r115;
	ld.global.u32 	%r116, [%rd31+24];
	st.u32 	[%rd33+24], %r116;
	ld.global.u32 	%r117, [%rd31+28];
	st.u32 	[%rd33+28], %r117;
	ld.global.u32 	%r118, [%rd31+32];
	st.u32 	[%rd33+32], %r118;
	ld.global.u32 	%r119, [%rd31+36];
	st.u32 	[%rd33+36], %r119;
	ld.global.u32 	%r120, [%rd31+40];
	st.u32 	[%rd33+40], %r120;
	ld.global.u32 	%r121, [%rd31+44];
	st.u32 	[%rd33+44], %r121;
	ld.global.u32 	%r122, [%rd31+48];
	st.u32 	[%rd33+48], %r122;
	ld.global.u32 	%r123, [%rd31+52];
	st.u32 	[%rd33+52], %r123;
	ld.global.u32 	%r124, [%rd31+56];
	st.u32 	[%rd33+56], %r124;
	ld.global.u32 	%r125, [%rd31+60];
	st.u32 	[%rd33+60], %r125;
	add.s32 	%r357, %r357, 16;
	setp.ne.s32 	%p3, %r357, %r359;
	@%p3 bra 	$L__BB1_3;
$L__BB1_4:
	setp.eq.s32 	%p4, %r3, 0;
	@%p4 bra 	$L__BB1_13;
	and.b32  	%r8, %r105, 7;
	setp.lt.u32 	%p5, %r3, 8;
	@%p5 bra 	$L__BB1_7;
	add.s32 	%r126, %r359, %r2;
	mul.wide.s32 	%rd34, %r126, 4;
	add.s64 	%rd35, %rd1, %rd34;
	ld.global.u32 	%r127, [%rd35];
	mul.wide.u32 	%rd36, %r359, 4;
	add.s64 	%rd37, %rd29, %rd36;
	st.u32 	[%rd37], %r127;
	ld.global.u32 	%r128, [%rd35+4];
	st.u32 	[%rd37+4], %r128;
	ld.global.u32 	%r129, [%rd35+8];
	st.u32 	[%rd37+8], %r129;
	ld.global.u32 	%r130, [%rd35+12];
	st.u32 	[%rd37+12], %r130;
	ld.global.u32 	%r131, [%rd35+16];
	st.u32 	[%rd37+16], %r131;
	ld.global.u32 	%r132, [%rd35+20];
	st.u32 	[%rd37+20], %r132;
	ld.global.u32 	%r133, [%rd35+24];
	st.u32 	[%rd37+24], %r133;
	ld.global.u32 	%r134, [%rd35+28];
	st.u32 	[%rd37+28], %r134;
	add.s32 	%r359, %r359, 8;
$L__BB1_7:
	setp.eq.s32 	%p6, %r8, 0;
	@%p6 bra 	$L__BB1_13;
	and.b32  	%r11, %r105, 3;
	setp.lt.u32 	%p7, %r8, 4;
	@%p7 bra 	$L__BB1_10;
	add.s32 	%r135, %r359, %r2;
	mul.wide.s32 	%rd38, %r135, 4;
	add.s64 	%rd39, %rd1, %rd38;
	ld.global.u32 	%r136, [%rd39];
	mul.wide.u32 	%rd40, %r359, 4;
	add.s64 	%rd41, %rd29, %rd40;
	st.u32 	[%rd41], %r136;
	ld.global.u32 	%r137, [%rd39+4];
	st.u32 	[%rd41+4], %r137;
	ld.global.u32 	%r138, [%rd39+8];
	st.u32 	[%rd41+8], %r138;
	ld.global.u32 	%r139, [%rd39+12];
	st.u32 	[%rd41+12], %r139;
	add.s32 	%r359, %r359, 4;
$L__BB1_10:
	setp.eq.s32 	%p8, %r11, 0;
	@%p8 bra 	$L__BB1_13;
	mov.b32 	%r362, 0;
$L__BB1_12:
	.pragma "nounroll";
	add.s32 	%r141, %r359, %r2;
	mul.wide.s32 	%rd42, %r141, 4;
	add.s64 	%rd43, %rd1, %rd42;
	ld.global.u32 	%r142, [%rd43];
	mul.wide.u32 	%rd44, %r359, 4;
	add.s64 	%rd45, %rd29, %rd44;
	st.u32 	[%rd45], %r142;
	add.s32 	%r359, %r359, 1;
	add.s32 	%r362, %r362, 1;
	setp.ne.s32 	%p9, %r362, %r11;
	@%p9 bra 	$L__BB1_12;
$L__BB1_13:
	mul.wide.s32 	%rd46, %r104, 4;
	{ // callseq 1, 0
	.param .b64 param0;
	st.param.b64 	[param0], %rd46;
	.param .b64 retval0;
	call.uni (retval0), 
	malloc, 
	(
	param0
	);
	ld.param.b64 	%rd47, [retval0];
	} // callseq 1
	{ // callseq 2, 0
	.param .b64 param0;
	st.param.b64 	[param0], %rd46;
	.param .b64 retval0;
	call.uni (retval0), 
	malloc, 
	(
	param0
	);
	ld.param.b64 	%rd48, [retval0];
	} // callseq 2
	setp.lt.s32 	%p10, %r104, 1;
	@%p10 bra 	$L__BB1_41;
	setp.lt.s32 	%p11, %r105, 1;
	@%p11 bra 	$L__BB1_30;
	add.s32 	%r18, %r105, -1;
	and.b32  	%r19, %r105, 15;
	add.s32 	%r20, %r19, -1;
	and.b32  	%r21, %r105, 7;
	add.s32 	%r22, %r21, -1;
	and.b32  	%r23, %r105, 2147483632;
	and.b32  	%r24, %r105, 3;
	mov.b32 	%r363, 0;
$L__BB1_16:
	setp.lt.u32 	%p20, %r18, 15;
	mul.wide.u32 	%rd57, %r363, 4;
	add.s64 	%rd58, %rd48, %rd57;
	mov.b32 	%r369, 0;
	st.u32 	[%rd58], %r369;
	mul.lo.s32 	%r26, %r363, %r105;
	add.s64 	%rd6, %rd47, %rd57;
	ld.u32 	%r366, [%rd6];
	@%p20 bra 	$L__BB1_19;
	mov.b32 	%r365, 0;
$L__BB1_18:
	.pragma "nounroll";
	add.s32 	%r153, %r365, %r26;
	mul.wide.u32 	%rd59, %r153, 4;
	add.s64 	%rd60, %rd2, %rd59;
	ld.global.u32 	%r154, [%rd60];
	add.s32 	%r155, %r366, %r154;
	st.u32 	[%rd6], %r155;
	ld.global.u32 	%r156, [%rd60+4];
	add.s32 	%r157, %r155, %r156;
	st.u32 	[%rd6], %r157;
	ld.global.u32 	%r158, [%rd60+8];
	add.s32 	%r159, %r157, %r158;
	st.u32 	[%rd6], %r159;
	ld.global.u32 	%r160, [%rd60+12];
	add.s32 	%r161, %r159, %r160;
	st.u32 	[%rd6], %r161;
	ld.global.u32 	%r162, [%rd60+16];
	add.s32 	%r163, %r161, %r162;
	st.u32 	[%rd6], %r163;
	ld.global.u32 	%r164, [%rd60+20];
	add.s32 	%r165, %r163, %r164;
	st.u32 	[%rd6], %r165;
	ld.global.u32 	%r166, [%rd60+24];
	add.s32 	%r167, %r165, %r166;
	st.u32 	[%rd6], %r167;
	ld.global.u32 	%r168, [%rd60+28];
	add.s32 	%r169, %r167, %r168;
	st.u32 	[%rd6], %r169;
	ld.global.u32 	%r170, [%rd60+32];
	add.s32 	%r171, %r169, %r170;
	st.u32 	[%rd6], %r171;
	ld.global.u32 	%r172, [%rd60+36];
	add.s32 	%r173, %r171, %r172;
	st.u32 	[%rd6], %r173;
	ld.global.u32 	%r174, [%rd60+40];
	add.s32 	%r175, %r173, %r174;
	st.u32 	[%rd6], %r175;
	ld.global.u32 	%r176, [%rd60+44];
	add.s32 	%r177, %r175, %r176;
	st.u32 	[%rd6], %r177;
	ld.global.u32 	%r178, [%rd60+48];
	add.s32 	%r179, %r177, %r178;
	st.u32 	[%rd6], %r179;
	ld.global.u32 	%r180, [%rd60+52];
	add.s32 	%r181, %r179, %r180;
	st.u32 	[%rd6], %r181;
	ld.global.u32 	%r182, [%rd60+56];
	add.s32 	%r183, %r181, %r182;
	st.u32 	[%rd6], %r183;
	ld.global.u32 	%r184, [%rd60+60];
	add.s32 	%r366, %r183, %r184;
	st.u32 	[%rd6], %r366;
	add.s32 	%r365, %r365, 16;
	setp.eq.s32 	%p21, %r365, %r23;
	mov.u32 	%r369, %r23;
	@%p21 bra 	$L__BB1_19;
	bra.uni 	$L__BB1_18;
$L__BB1_19:
	setp.eq.s32 	%p22, %r19, 0;
	@%p22 bra 	$L__BB1_29;
	setp.lt.u32 	%p23, %r20, 7;
	@%p23 bra 	$L__BB1_22;
	add.s32 	%r185, %r369, %r26;
	mul.wide.u32 	%rd61, %r185, 4;
	add.s64 	%rd62, %rd2, %rd61;
	ld.global.u32 	%r186, [%rd62];
	add.s32 	%r187, %r366, %r186;
	st.u32 	[%rd6], %r187;
	cvt.u64.u32 	%rd63, %r26;
	cvt.u64.u32 	%rd64, %r369;
	add.s64 	%rd65, %rd64, %rd63;
	shl.b64 	%rd66, %rd65, 2;
	add.s64 	%rd67, %rd2, %rd66;
	ld.global.u32 	%r188, [%rd67+4];
	add.s32 	%r189, %r187, %r188;
	st.u32 	[%rd6], %r189;
	ld.global.u32 	%r190, [%rd67+8];
	add.s32 	%r191, %r189, %r190;
	st.u32 	[%rd6], %r191;
	ld.global.u32 	%r192, [%rd67+12];
	add.s32 	%r193, %r191, %r192;
	st.u32 	[%rd6], %r193;
	ld.global.u32 	%r194, [%rd67+16];
	add.s32 	%r195, %r193, %r194;
	st.u32 	[%rd6], %r195;
	ld.global.u32 	%r196, [%rd67+20];
	add.s32 	%r197, %r195, %r196;
	st.u32 	[%rd6], %r197;
	ld.global.u32 	%r198, [%rd67+24];
	add.s32 	%r199, %r197, %r198;
	st.u32 	[%rd6], %r199;
	ld.global.u32 	%r200, [%rd67+28];
	add.s32 	%r366, %r199, %r200;
	st.u32 	[%rd6], %r366;
	add.s32 	%r369, %r369, 8;
$L__BB1_22:
	setp.eq.s32 	%p24, %r21, 0;
	@%p24 bra 	$L__BB1_29;
	setp.lt.u32 	%p25, %r22, 3;
	@%p25 bra 	$L__BB1_25;
	add.s32 	%r201, %r369, %r26;
	mul.wide.u32 	%rd68, %r201, 4;
	add.s64 	%rd69, %rd2, %rd68;
	ld.global.u32 	%r202, [%rd69];
	add.s32 	%r203, %r366, %r202;
	st.u32 	[%rd6], %r203;
	cvt.u64.u32 	%rd70, %r26;
	cvt.u64.u32 	%rd71, %r369;
	add.s64 	%rd72, %rd71, %rd70;
	shl.b64 	%rd73, %rd72, 2;
	add.s64 	%rd74, %rd2, %rd73;
	ld.global.u32 	%r204, [%rd74+4];
	add.s32 	%r205, %r203, %r204;
	st.u32 	[%rd6], %r205;
	ld.global.u32 	%r206, [%rd74+8];
	add.s32 	%r207, %r205, %r206;
	st.u32 	[%rd6], %r207;
	ld.global.u32 	%r208, [%rd74+12];
	add.s32 	%r366, %r207, %r208;
	st.u32 	[%rd6], %r366;
	add.s32 	%r369, %r369, 4;
$L__BB1_25:
	setp.eq.s32 	%p26, %r24, 0;
	@%p26 bra 	$L__BB1_29;
	setp.eq.s32 	%p27, %r24, 1;
	add.s32 	%r209, %r369, %r26;
	mul.wide.u32 	%rd75, %r209, 4;
	add.s64 	%rd76, %rd2, %rd75;
	ld.global.u32 	%r210, [%rd76];
	add.s32 	%r42, %r366, %r210;
	st.u32 	[%rd6], %r42;
	@%p27 bra 	$L__BB1_29;
	setp.eq.s32 	%p28, %r24, 2;
	cvt.u64.u32 	%rd77, %r26;
	cvt.u64.u32 	%rd78, %r369;
	add.s64 	%rd79, %rd78, %rd77;
	shl.b64 	%rd80, %rd79, 2;
	add.s64 	%rd7, %rd2, %rd80;
	ld.global.u32 	%r211, [%rd7+4];
	add.s32 	%r43, %r42, %r211;
	st.u32 	[%rd6], %r43;
	@%p28 bra 	$L__BB1_29;
	ld.global.u32 	%r212, [%rd7+8];
	add.s32 	%r213, %r43, %r212;
	st.u32 	[%rd6], %r213;
$L__BB1_29:
	add.s32 	%r363, %r363, 1;
	setp.eq.s32 	%p29, %r363, %r104;
	@%p29 bra 	$L__BB1_41;
	bra.uni 	$L__BB1_16;
$L__BB1_30:
	and.b32  	%r45, %r104, 7;
	setp.lt.u32 	%p12, %r104, 8;
	mov.b32 	%r372, 0;
	@%p12 bra 	$L__BB1_33;
	and.b32  	%r372, %r104, 2147483640;
	mov.b32 	%r395, 0;
$L__BB1_32:
	.pragma "nounroll";
	mul.wide.u32 	%rd49, %r395, 4;
	add.s64 	%rd50, %rd48, %rd49;
	mov.b32 	%r145, 0;
	st.u32 	[%rd50], %r145;
	st.u32 	[%rd50+4], %r145;
	st.u32 	[%rd50+8], %r145;
	st.u32 	[%rd50+12], %r145;
	st.u32 	[%rd50+16], %r145;
	st.u32 	[%rd50+20], %r145;
	st.u32 	[%rd50+24], %r145;
	st.u32 	[%rd50+28], %r145;
	add.s32 	%r395, %r395, 8;
	setp.eq.s32 	%p13, %r395, %r372;
	@%p13 bra 	$L__BB1_33;
	bra.uni 	$L__BB1_32;
$L__BB1_33:
	setp.eq.s32 	%p14, %r45, 0;
	@%p14 bra 	$L__BB1_41;
	and.b32  	%r48, %r104, 3;
	setp.lt.u32 	%p15, %r45, 4;
	@%p15 bra 	$L__BB1_36;
	mul.wide.u32 	%rd51, %r372, 4;
	add.s64 	%rd52, %rd48, %rd51;
	mov.b32 	%r146, 0;
	st.u32 	[%rd52], %r146;
	st.u32 	[%rd52+4], %r146;
	st.u32 	[%rd52+8], %r146;
	st.u32 	[%rd52+12], %r146;
	add.s32 	%r372, %r372, 4;
$L__BB1_36:
	setp.eq.s32 	%p16, %r48, 0;
	@%p16 bra 	$L__BB1_41;
	setp.eq.s32 	%p17, %r48, 1;
	@%p17 bra 	$L__BB1_39;
	mul.wide.u32 	%rd53, %r372, 4;
	add.s64 	%rd54, %rd48, %rd53;
	mov.b32 	%r147, 0;
	st.u32 	[%rd54], %r147;
	st.u32 	[%rd54+4], %r147;
	add.s32 	%r372, %r372, 2;
$L__BB1_39:
	and.b32  	%r148, %r104, 1;
	setp.eq.b32 	%p18, %r148, 1;
	not.pred 	%p19, %p18;
	@%p19 bra 	$L__BB1_41;
	mul.wide.u32 	%rd55, %r372, 4;
	add.s64 	%rd56, %rd48, %rd55;
	mov.b32 	%r149, 0;
	st.u32 	[%rd56], %r149;
$L__BB1_41:
	mov.b32 	%r396, 0;
	min.s32 	%r215, %r105, %r104;
	setp.lt.s32 	%p30, %r215, 1;
	@%p30 bra 	$L__BB1_83;
	and.b32  	%r53, %r104, 7;
	and.b32  	%r54, %r104, 3;
	and.b32  	%r55, %r104, 2147483640;
	and.b32  	%r56, %r104, 2147483644;
	shl.b32 	%r57, %r105, 3;
	mul.wide.u32 	%rd8, %r105, 28;
	mul.wide.u32 	%rd9, %r105, 24;
	mul.wide.u32 	%rd10, %r105, 20;
	mul.wide.u32 	%rd11, %r105, 16;
	mul.wide.u32 	%rd12, %r105, 12;
	mul.wide.u32 	%rd13, %r105, 8;
	mul.wide.u32 	%rd14, %r105, 4;
	mov.b32 	%r375, 0;
	mov.u32 	%r396, %r375;
$L__BB1_43:
	setp.lt.u32 	%p31, %r104, 8;
	mul.wide.u32 	%rd81, %r375, 4;
	add.s64 	%rd82, %rd29, %rd81;
	ld.u32 	%r60, [%rd82];
	mov.b32 	%r393, 0;
	@%p31 bra 	$L__BB1_46;
	and.b32  	%r218, %r104, 2147483640;
	neg.s32 	%r378, %r218;
	add.s64 	%rd132, %rd48, 16;
	add.s64 	%rd131, %rd47, 16;
	mov.u32 	%r377, %r60;
$L__BB1_45:
	.pragma "nounroll";
	mul.wide.s32 	%rd83, %r377, 4;
	add.s64 	%rd84, %rd2, %rd83;
	ld.global.u32 	%r219, [%rd84];
	ld.u32 	%r220, [%rd131+-16];
	sub.s32 	%r221, %r220, %r219;
	st.u32 	[%rd131+-16], %r221;
	ld.global.u32 	%r222, [%rd84];
	ld.u32 	%r223, [%rd132+-16];
	add.s32 	%r224, %r223, %r222;
	st.u32 	[%rd132+-16], %r224;
	add.s64 	%rd85, %rd84, %rd14;
	ld.global.u32 	%r225, [%rd85];
	ld.u32 	%r226, [%rd131+-12];
	sub.s32 	%r227, %r226, %r225;
	st.u32 	[%rd131+-12], %r227;
	ld.global.u32 	%r228, [%rd85];
	ld.u32 	%r229, [%rd132+-12];
	add.s32 	%r230, %r229, %r228;
	st.u32 	[%rd132+-12], %r230;
	add.s64 	%rd86, %rd84, %rd13;
	ld.global.u32 	%r231, [%rd86];
	ld.u32 	%r232, [%rd131+-8];
	sub.s32 	%r233, %r232, %r231;
	st.u32 	[%rd131+-8], %r233;
	ld.global.u32 	%r234, [%rd86];
	ld.u32 	%r235, [%rd132+-8];
	add.s32 	%r236, %r235, %r234;
	st.u32 	[%rd132+-8], %r236;
	add.s64 	%rd87, %rd84, %rd12;
	ld.global.u32 	%r237, [%rd87];
	ld.u32 	%r238, [%rd131+-4];
	sub.s32 	%r239, %r238, %r237;
	st.u32 	[%rd131+-4], %r239;
	ld.global.u32 	%r240, [%rd87];
	ld.u32 	%r241, [%rd132+-4];
	add.s32 	%r242, %r241, %r240;
	st.u32 	[%rd132+-4], %r242;
	add.s64 	%rd88, %rd84, %rd11;
	ld.global.u32 	%r243, [%rd88];
	ld.u32 	%r244, [%rd131];
	sub.s32 	%r245, %r244, %r243;
	st.u32 	[%rd131], %r245;
	ld.global.u32 	%r246, [%rd88];
	ld.u32 	%r247, [%rd132];
	add.s32 	%r248, %r247, %r246;
	st.u32 	[%rd132], %r248;
	add.s64 	%rd89, %rd84, %rd10;
	ld.global.u32 	%r249, [%rd89];
	ld.u32 	%r250, [%rd131+4];
	sub.s32 	%r251, %r250, %r249;
	st.u32 	[%rd131+4], %r251;
	ld.global.u32 	%r252, [%rd89];
	ld.u32 	%r253, [%rd132+4];
	add.s32 	%r254, %r253, %r252;
	st.u32 	[%rd132+4], %r254;
	add.s64 	%rd90, %rd84, %rd9;
	ld.global.u32 	%r255, [%rd90];
	ld.u32 	%r256, [%rd131+8];
	sub.s32 	%r257, %r256, %r255;
	st.u32 	[%rd131+8], %r257;
	ld.global.u32 	%r258, [%rd90];
	ld.u32 	%r259, [%rd132+8];
	add.s32 	%r260, %r259, %r258;
	st.u32 	[%rd132+8], %r260;
	add.s64 	%rd91, %rd84, %rd8;
	ld.global.u32 	%r261, [%rd91];
	ld.u32 	%r262, [%rd131+12];
	sub.s32 	%r263, %r262, %r261;
	st.u32 	[%rd131+12], %r263;
	ld.global.u32 	%r264, [%rd91];
	ld.u32 	%r265, [%rd132+12];
	add.s32 	%r266, %r265, %r264;
	st.u32 	[%rd132+12], %r266;
	add.s32 	%r378, %r378, 8;
	add.s32 	%r377, %r377, %r57;
	add.s64 	%rd132, %rd132, 32;
	add.s64 	%rd131, %rd131, 32;
	setp.eq.s32 	%p32, %r378, 0;
	mov.u32 	%r393, %r55;
	@%p32 bra 	$L__BB1_46;
	bra.uni 	$L__BB1_45;
$L__BB1_46:
	setp.eq.s32 	%p33, %r53, 0;
	@%p33 bra 	$L__BB1_54;
	add.s32 	%r267, %r53, -1;
	setp.lt.u32 	%p34, %r267, 3;
	@%p34 bra 	$L__BB1_49;
	mad.lo.s32 	%r268, %r393, %r105, %r60;
	mul.wide.s32 	%rd92, %r268, 4;
	add.s64 	%rd93, %rd2, %rd92;
	ld.global.u32 	%r269, [%rd93];
	mul.wide.u32 	%rd94, %r393, 4;
	add.s64 	%rd95, %rd47, %rd94;
	ld.u32 	%r270, [%rd95];
	sub.s32 	%r271, %r270, %r269;
	st.u32 	[%rd95], %r271;
	ld.global.u32 	%r272, [%rd93];
	add.s64 	%rd96, %rd48, %rd94;
	ld.u32 	%r273, [%rd96];
	add.s32 	%r274, %r273, %r272;
	st.u32 	[%rd96], %r274;
	add.s64 	%rd97, %rd93, %rd14;
	ld.global.u32 	%r275, [%rd97];
	ld.u32 	%r276, [%rd95+4];
	sub.s32 	%r277, %r276, %r275;
	st.u32 	[%rd95+4], %r277;
	ld.global.u32 	%r278, [%rd97];
	ld.u32 	%r279, [%rd96+4];
	add.s32 	%r280, %r279, %r278;
	st.u32 	[%rd96+4], %r280;
	add.s64 	%rd98, %rd97, %rd14;
	ld.global.u32 	%r281, [%rd98];
	ld.u32 	%r282, [%rd95+8];
	sub.s32 	%r283, %r282, %r281;
	st.u32 	[%rd95+8], %r283;
	ld.global.u32 	%r284, [%rd98];
	ld.u32 	%r285, [%rd96+8];
	add.s32 	%r286, %r285, %r284;
	st.u32 	[%rd96+8], %r286;
	add.s64 	%rd99, %rd98, %rd14;
	ld.global.u32 	%r287, [%rd99];
	ld.u32 	%r288, [%rd95+12];
	sub.s32 	%r289, %r288, %r287;
	st.u32 	[%rd95+12], %r289;
	ld.global.u32 	%r290, [%rd99];
	ld.u32 	%r291, [%rd96+12];
	add.s32 	%r292, %r291, %r290;
	st.u32 	[%rd96+12], %r292;
	add.s32 	%r393, %r393, 4;
$L__BB1_49:
	setp.eq.s32 	%p35, %r54, 0;
	@%p35 bra 	$L__BB1_54;
	setp.eq.s32 	%p36, %r54, 1;
	@%p36 bra 	$L__BB1_52;
	mad.lo.s32 	%r293, %r393, %r105, %r60;
	mul.wide.s32 	%rd100, %r293, 4;
	add.s64 	%rd101, %rd2, %rd100;
	ld.global.u32 	%r294, [%rd101];
	mul.wide.u32 	%rd102, %r393, 4;
	add.s64 	%rd103, %rd47, %rd102;
	ld.u32 	%r295, [%rd103];
	sub.s32 	%r296, %r295, %r294;
	st.u32 	[%rd103], %r296;
	ld.global.u32 	%r297, [%rd101];
	add.s64 	%rd104, %rd48, %rd102;
	ld.u32 	%r298, [%rd104];
	add.s32 	%r299, %r298, %r297;
	st.u32 	[%rd104], %r299;
	add.s64 	%rd105, %rd101, %rd14;
	ld.global.u32 	%r300, [%rd105];
	ld.u32 	%r301, [%rd103+4];
	sub.s32 	%r302, %r301, %r300;
	st.u32 	[%rd103+4], %r302;
	ld.global.u32 	%r303, [%rd105];
	ld.u32 	%r304, [%rd104+4];
	add.s32 	%r305, %r304, %r303;
	st.u32 	[%rd104+4], %r305;
	add.s32 	%r393, %r393, 2;
$L__BB1_52:
	and.b32  	%r306, %r104, 1;
	setp.eq.b32 	%p37, %r306, 1;
	not.pred 	%p38, %p37;
	@%p38 bra 	$L__BB1_54;
	mad.lo.s32 	%r307, %r393, %r105, %r60;
	mul.wide.s32 	%rd106, %r307, 4;
	add.s64 	%rd107, %rd2, %rd106;
	ld.global.u32 	%r308, [%rd107];
	mul.wide.u32 	%rd108, %r393, 4;
	add.s64 	%rd109, %rd47, %rd108;
	ld.u32 	%r309, [%rd109];
	sub.s32 	%r310, %r309, %r308;
	st.u32 	[%rd109], %r310;
	ld.global.u32 	%r311, [%rd107];
	add.s64 	%rd110, %rd48, %rd108;
	ld.u32 	%r312, [%rd110];
	add.s32 	%r313, %r312, %r311;
	st.u32 	[%rd110], %r313;
$L__BB1_54:
	setp.lt.u32 	%p39, %r104, 4;
	mov.b32 	%r386, 0;
	mov.u32 	%r391, %r386;
	@%p39 bra 	$L__BB1_69;
	mov.b32 	%r379, 0;
	mov.u32 	%r391, %r379;
$L__BB1_56:
	mul.wide.u32 	%rd111, %r379, 4;
	add.s64 	%rd21, %rd48, %rd111;
	ld.u32 	%r317, [%rd21];
	setp.lt.s32 	%p40, %r317, 1;
	add.s64 	%rd22, %rd47, %rd111;
	@%p40 bra 	$L__BB1_58;
	ld.u32 	%r319, [%rd22];
	setp.gt.s32 	%p41, %r319, 0;
	mov.b32 	%r381, 1;
	@%p41 bra 	$L__BB1_59;
$L__BB1_58:
	mad.lo.s32 	%r320, %r379, %r105, %r60;
	mul.wide.s32 	%rd112, %r320, 4;
	add.s64 	%rd113, %rd2, %rd112;
	ld.global.u32 	%r321, [%rd113];
	setp.gt.s32 	%p42, %r321, 0;
	selp.u32 	%r381, 1, 0, %p42;
$L__BB1_59:
	add.s32 	%r70, %r381, %r391;
	ld.u32 	%r322, [%rd21+4];
	setp.lt.s32 	%p43, %r322, 1;
	@%p43 bra 	$L__BB1_61;
	ld.u32 	%r324, [%rd22+4];
	setp.gt.s32 	%p44, %r324, 0;
	mov.b32 	%r382, 1;
	@%p44 bra 	$L__BB1_62;
$L__BB1_61:
	mad.lo.s32 	%r325, %r105, %r379, %r105;
	add.s32 	%r326, %r325, %r60;
	mul.wide.s32 	%rd114, %r326, 4;
	add.s64 	%rd115, %rd2, %rd114;
	ld.global.u32 	%r327, [%rd115];
	setp.gt.s32 	%p45, %r327, 0;
	selp.u32 	%r382, 1, 0, %p45;
$L__BB1_62:
	add.s32 	%r73, %r382, %r70;
	ld.u32 	%r328, [%rd21+8];
	setp.lt.s32 	%p46, %r328, 1;
	@%p46 bra 	$L__BB1_64;
	ld.u32 	%r330, [%rd22+8];
	setp.gt.s32 	%p47, %r330, 0;
	mov.b32 	%r383, 1;
	@%p47 bra 	$L__BB1_65;
$L__BB1_64:
	add.s32 	%r331, %r379, 2;
	mad.lo.s32 	%r332, %r331, %r105, %r60;
	mul.wide.s32 	%rd116, %r332, 4;
	add.s64 	%rd117, %rd2, %rd116;
	ld.global.u32 	%r333, [%rd117];
	setp.gt.s32 	%p48, %r333, 0;
	selp.u32 	%r383, 1, 0, %p48;
$L__BB1_65:
	add.s32 	%r76, %r383, %r73;
	ld.u32 	%r334, [%rd21+12];
	setp.lt.s32 	%p49, %r334, 1;
	@%p49 bra 	$L__BB1_67;
	ld.u32 	%r336, [%rd22+12];
	setp.gt.s32 	%p50, %r336, 0;
	mov.b32 	%r384, 1;
	@%p50 bra 	$L__BB1_68;
$L__BB1_67:
	add.s32 	%r337, %r379, 3;
	mad.lo.s32 	%r338, %r337, %r105, %r60;
	mul.wide.s32 	%rd118, %r338, 4;
	add.s64 	%rd119, %rd2, %rd118;
	ld.global.u32 	%r339, [%rd119];
	setp.gt.s32 	%p51, %r339, 0;
	selp.u32 	%r384, 1, 0, %p51;
$L__BB1_68:
	add.s32 	%r391, %r384, %r76;
	add.s32 	%r379, %r379, 4;
	setp.ne.s32 	%p52, %r379, %r56;
	mov.u32 	%r386, %r56;
	@%p52 bra 	$L__BB1_56;
$L__BB1_69:
	setp.eq.s32 	%p53, %r54, 0;
	@%p53 bra 	$L__BB1_82;
	mul.wide.u32 	%rd120, %r386, 4;
	add.s64 	%rd23, %rd48, %rd120;
	ld.u32 	%r340, [%rd23];
	setp.lt.s32 	%p54, %r340, 1;
	add.s64 	%rd24, %rd47, %rd120;
	@%p54 bra 	$L__BB1_72;
	ld.u32 	%r342, [%rd24];
	setp.gt.s32 	%p55, %r342, 0;
	mov.b32 	%r388, 1;
	@%p55 bra 	$L__BB1_73;
$L__BB1_72:
	mad.lo.s32 	%r343, %r386, %r105, %r60;
	mul.wide.s32 	%rd121, %r343, 4;
	add.s64 	%rd122, %rd2, %rd121;
	ld.global.u32 	%r344, [%rd122];
	setp.gt.s32 	%p56, %r344, 0;
	selp.u32 	%r388, 1, 0, %p56;
$L__BB1_73:
	setp.eq.s32 	%p57, %r54, 1;
	add.s32 	%r391, %r388, %r391;
	@%p57 bra 	$L__BB1_82;
	ld.u32 	%r345, [%rd23+4];
	setp.lt.s32 	%p58, %r345, 1;
	@%p58 bra 	$L__BB1_76;
	ld.u32 	%r347, [%rd24+4];
	setp.gt.s32 	%p59, %r347, 0;
	mov.b32 	%r389, 1;
	@%p59 bra 	$L__BB1_77;
$L__BB1_76:
	mad.lo.s32 	%r348, %r105, %r386, %r105;
	add.s32 	%r349, %r348, %r60;
	mul.wide.s32 	%rd123, %r349, 4;
	add.s64 	%rd124, %rd2, %rd123;
	ld.global.u32 	%r350, [%rd124];
	setp.gt.s32 	%p60, %r350, 0;
	selp.u32 	%r389, 1, 0, %p60;
$L__BB1_77:
	setp.eq.s32 	%p61, %r54, 2;
	add.s32 	%r391, %r389, %r391;
	@%p61 bra 	$L__BB1_82;
	ld.u32 	%r351, [%rd23+8];
	setp.lt.s32 	%p62, %r351, 1;
	@%p62 bra 	$L__BB1_80;
	ld.u32 	%r353, [%rd24+8];
	setp.gt.s32 	%p63, %r353, 0;
	mov.b32 	%r390, 1;
	@%p63 bra 	$L__BB1_81;
$L__BB1_80:
	add.s32 	%r354, %r386, 2;
	mad.lo.s32 	%r355, %r354, %r105, %r60;
	mul.wide.s32 	%rd125, %r355, 4;
	add.s64 	%rd126, %rd2, %rd125;
	ld.global.u32 	%r356, [%rd126];
	setp.gt.s32 	%p64, %r356, 0;
	selp.u32 	%r390, 1, 0, %p64;
$L__BB1_81:
	add.s32 	%r391, %r390, %r391;
$L__BB1_82:
	max.s32 	%r396, %r391, %r396;
	add.s32 	%r375, %r375, 1;
	setp.eq.s32 	%p65, %r375, %r105;
	@%p65 bra 	$L__BB1_83;
	bra.uni 	$L__BB1_43;
$L__BB1_83:
	ld.param.u64 	%rd130, [_Z26calculateMaximumOpenStacksPiS_S_ii_param_1];
	cvta.to.global.u64 	%rd127, %rd130;
	{ // callseq 3, 0
	.param .b64 param0;
	st.param.b64 	[param0], %rd47;
	call.uni 
	free, 
	(
	param0
	);
	} // callseq 3
	{ // callseq 4, 0
	.param .b64 param0;
	st.param.b64 	[param0], %rd48;
	call.uni 
	free, 
	(
	param0
	);
	} // callseq 4
	mul.wide.u32 	%rd128, %r1, 4;
	add.s64 	%rd129, %rd127, %rd128;
	st.global.u32 	[%rd129], %r396;
	{ // callseq 5, 0
	.param .b64 param0;
	st.param.b64 	[param0], %rd29;
	call.uni 
	free, 
	(
	param0
	);
	} // callseq 5
	ret;

}


// ===== COMPILED SASS (sm_100) =====

	.target	sm_100

	.elftype	@"ET_EXEC"


//--------------------- .note.nv.tkinfo           --------------------------
	.section	.note.nv.tkinfo,"",@"SHT_NOTE"
	.sectionflags	@"SHF_NOTE_NV_TKINFO"
	.tkinfo
        /*0018*/ 	.word	0x00000002
        /*0030*/ 	.string	""
        /*0030*/ 	.string	"ptxas"
        /*0030*/ 	.string	"Cuda compilation tools, release 13.0, V13.0.88"
        /*0030*/ 	.string	"Build cuda_13.0.r13.0/compiler.36424714_0"
        /*0030*/ 	.string	"-arch sm_100 -m 64 "



//--------------------- .note.nv.cuinfo           --------------------------
	.section	.note.nv.cuinfo,"",@"SHT_NOTE"
	.sectionflags	@"SHF_NOTE_NV_CUINFO"
        /*0018*/ 	.short	0x0002
        /*001a*/ 	.short	0x0064
        /*001c*/ 	.short	0x0082
	.zero		2


//--------------------- .nv.info                  --------------------------
	.section	.nv.info,"",@"SHT_CUDA_INFO"
	.align	4


	//----- nvinfo : EIATTR_REGCOUNT
	.align		4
        /*0000*/ 	.byte	0x04, 0x2f
        /*0002*/ 	.short	(.L_1 - .L_0)
	.align		4
.L_0:
        /*0004*/ 	.word	index@(_Z16generateSequencePii)
        /*0008*/ 	.word	0x00000020


	//----- nvinfo : EIATTR_FRAME_SIZE
	.align		4
.L_1:
        /*000c*/ 	.byte	0x04, 0x11
        /*000e*/ 	.short	(.L_3 - .L_2)
	.align		4
.L_2:
        /*0010*/ 	.word	index@(_Z16generateSequencePii)
        /*0014*/ 	.word	0x00000000


	//----- nvinfo : EIATTR_REGCOUNT
	.align		4
.L_3:
        /*0018*/ 	.byte	0x04, 0x2f
        /*001a*/ 	.short	(.L_5 - .L_4)
	.align		4
.L_4:
        /*001c*/ 	.word	index@(_Z26calculateMaximumOpenStacksPiS_S_ii)
        /*0020*/ 	.word	0x00000026


	//----- nvinfo : EIATTR_FRAME_SIZE
	.align		4
.L_5:
        /*0024*/ 	.byte	0x04, 0x11
        /*0026*/ 	.short	(.L_7 - .L_6)
	.align		4
.L_6:
        /*0028*/ 	.word	index@(_Z26calculateMaximumOpenStacksPiS_S_ii)
        /*002c*/ 	.word	0x00000000


	//----- nvinfo : EIATTR_MIN_STACK_SIZE
	.align		4
.L_7:
        /*0030*/ 	.byte	0x04, 0x12
        /*0032*/ 	.short	(.L_9 - .L_8)
	.align		4
.L_8:
        /*0034*/ 	.word	index@(_Z26calculateMaximumOpenStacksPiS_S_ii)
        /*0038*/ 	.word	0x00000000


	//----- nvinfo : EIATTR_MIN_STACK_SIZE
	.align		4
.L_9:
        /*003c*/ 	.byte	0x04, 0x12
        /*003e*/ 	.short	(.L_11 - .L_10)
	.align		4
.L_10:
        /*0040*/ 	.word	index@(_Z16generateSequencePii)
        /*0044*/ 	.word	0x00000000
.L_11:


//--------------------- .nv.compat                --------------------------
	.section	.nv.compat,"",@"SHT_CUDA_COMPAT_INFO"
	.align	4
        /*0000*/ 	.byte	0x02, 0x09, 0x00, 0x00, 0x02, 0x02, 0x01, 0x00, 0x02, 0x05, 0x05, 0x00, 0x03, 0x07, 0x01, 0x01
        /*0010*/ 	.byte	0x02, 0x03, 0x00, 0x00, 0x02, 0x06, 0x01, 0x00, 0x04, 0x0b, 0x08, 0x00, 0x09, 0x00, 0x00, 0x00
        /*0020*/ 	.byte	0x00, 0x00, 0x00, 0x00


//--------------------- .nv.info._Z26calculateMaximumOpenStacksPiS_S_ii --------------------------
	.section	.nv.info._Z26calculateMaximumOpenStacksPiS_S_ii,"",@"SHT_CUDA_INFO"
	.sectionflags	@""
	.align	4


	//----- nvinfo : EIATTR_CUDA_API_VERSION
	.align		4
        /*0000*/ 	.byte	0x04, 0x37
        /*0002*/ 	.short	(.L_13 - .L_12)
.L_12:
        /*0004*/ 	.word	0x00000082


	//----- nvinfo : EIATTR_KPARAM_INFO
	.align		4
.L_13:
        /*0008*/ 	.byte	0x04, 0x17
        /*000a*/ 	.short	(.L_15 - .L_14)
.L_14:
        /*000c*/ 	.word	0x00000000
        /*0010*/ 	.short	0x0004
        /*0012*/ 	.short	0x001c
        /*0014*/ 	.byte	0x00, 0xf0, 0x11, 0x00


	//----- nvinfo : EIATTR_KPARAM_INFO
	.align		4
.L_15:
        /*0018*/ 	.byte	0x04, 0x17
        /*001a*/ 	.short	(.L_17 - .L_16)
.L_16:
        /*001c*/ 	.word	0x00000000
        /*0020*/ 	.short	0x0003
        /*0022*/ 	.short	0x0018
        /*0024*/ 	.byte	0x00, 0xf0, 0x11, 0x00


	//----- nvinfo : EIATTR_KPARAM_INFO
	.align		4
.L_17:
        /*0028*/ 	.byte	0x04, 0x17
        /*002a*/ 	.short	(.L_19 - .L_18)
.L_18:
        /*002c*/ 	.word	0x00000000
        /*0030*/ 	.short	0x0002
        /*0032*/ 	.short	0x0010
        /*0034*/ 	.byte	0x00, 0xf5, 0x21, 0x00


	//----- nvinfo : EIATTR_KPARAM_INFO
	.align		4
.L_19:
        /*0038*/ 	.byte	0x04, 0x17
        /*003a*/ 	.short	(.L_21 - .L_20)
.L_20:
        /*003c*/ 	.word	0x00000000
        /*0040*/ 	.short	0x0001
        /*0042*/ 	.short	0x0008
        /*0044*/ 	.byte	0x00, 0xf5, 0x21, 0x00


	//----- nvinfo : EIATTR_KPARAM_INFO
	.align		4
.L_21:
        /*0048*/ 	.byte	0x04, 0x17
        /*004a*/ 	.short	(.L_23 - .L_22)
.L_22:
        /*004c*/ 	.word	0x00000000
        /*0050*/ 	.short	0x0000
        /*0052*/ 	.short	0x0000
        /*0054*/ 	.byte	0x00, 0xf5, 0x21, 0x00


	//----- nvinfo : EIATTR_SPARSE_MMA_MASK
	.align		4
.L_23:
        /*0058*/ 	.byte	0x03, 0x50
        /*005a*/ 	.short	0x0000


	//----- nvinfo : EIATTR_MAXREG_COUNT
	.align		4
        /*005c*/ 	.byte	0x03, 0x1b
        /*005e*/ 	.short	0x00ff


	//----- nvinfo : EIATTR_EXTERNS
	.align		4
        /*0060*/ 	.byte	0x04, 0x0f
        /*0062*/ 	.short	(.L_25 - .L_24)


	//   ....[0]....
	.align		4
.L_24:
        /*0064*/ 	.word	index@(malloc)


	//   ....[1]....
	.align		4
        /*0068*/ 	.word	index@(free)


	//----- nvinfo : EIATTR_MERCURY_ISA_VERSION
	.align		4
.L_25:
        /*006c*/ 	.byte	0x03, 0x5f
        /*006e*/ 	.short	0x0101


	//----- nvinfo : EIATTR_VRC_CTA_INIT_COUNT
	.align		4
        /*0070*/ 	.byte	0x02, 0x4a
	.zero		1
	.zero		1


	//----- nvinfo : EIATTR_SYSCALL_OFFSETS
	.align		4
        /*0074*/ 	.byte	0x04, 0x46
        /*0076*/ 	.short	(.L_27 - .L_26)


	//   ....[0]....
.L_26:
        /*0078*/ 	.word	0x000000c0


	//   ....[1]....
        /*007c*/ 	.word	0x00000930


	//   ....[2]....
        /*0080*/ 	.word	0x000009a0


	//   ....[3]....
        /*0084*/ 	.word	0x00003780


	//   ....[4]....
        /*0088*/ 	.word	0x000037d0


	//   ....[5]....
        /*008c*/ 	.word	0x00003870


	//----- nvinfo : EIATTR_EXIT_INSTR_OFFSETS
	.align		4
.L_27:
        /*0090*/ 	.byte	0x04, 0x1c
        /*0092*/ 	.short	(.L_29 - .L_28)


	//   ....[0]....
.L_28:
        /*0094*/ 	.word	0x00003880


	//----- nvinfo : EIATTR_CRS_STACK_SIZE
	.align		4
.L_29:
        /*0098*/ 	.byte	0x04, 0x1e
        /*009a*/ 	.short	(.L_31 - .L_30)
.L_30:
        /*009c*/ 	.word	0x00000000


	//----- nvinfo : EIATTR_CBANK_PARAM_SIZE
	.align		4
.L_31:
        /*00a0*/ 	.byte	0x03, 0x19
        /*00a2*/ 	.short	0x0020


	//----- nvinfo : EIATTR_PARAM_CBANK
	.align		4
        /*00a4*/ 	.byte	0x04, 0x0a
        /*00a6*/ 	.short	(.L_33 - .L_32)
	.align		4
.L_32:
        /*00a8*/ 	.word	index@(.nv.constant0._Z26calculateMaximumOpenStacksPiS_S_ii)
        /*00ac*/ 	.short	0x0380
        /*00ae*/ 	.short	0x0020


	//----- nvinfo : EIATTR_SW_WAR
	.align		4
.L_33:
        /*00b0*/ 	.byte	0x04, 0x36
        /*00b2*/ 	.short	(.L_35 - .L_34)
.L_34:
        /*00b4*/ 	.word	0x00000008
.L_35:


//--------------------- .nv.info._Z16generateSequencePii --------------------------
	.section	.nv.info._Z16generateSequencePii,"",@"SHT_CUDA_INFO"
	.sectionflags	@""
	.align	4


	//----- nvinfo : EIATTR_CUDA_API_VERSION
	.align		4
        /*0000*/ 	.byte	0x04, 0x37
        /*0002*/ 	.short	(.L_37 - .L_36)
.L_36:
        /*0004*/ 	.word	0x00000082


	//----- nvinfo : EIATTR_KPARAM_INFO
	.align		4
.L_37:
        /*0008*/ 	.byte	0x04, 0x17
        /*000a*/ 	.short	(.L_39 - .L_38)
.L_38:
        /*000c*/ 	.word	0x00000000
        /*0010*/ 	.short	0x0001
        /*0012*/ 	.short	0x0008
        /*0014*/ 	.byte	0x00, 0xf0, 0x11, 0x00


	//----- nvinfo : EIATTR_KPARAM_INFO
	.align		4
.L_39:
        /*0018*/ 	.byte	0x04, 0x17
        /*001a*/ 	.short	(.L_41 - .L_40)
.L_40:
        /*001c*/ 	.word	0x00000000
        /*0020*/ 	.short	0x0000
        /*0022*/ 	.short	0x0000
        /*0024*/ 	.byte	0x00, 0xf5, 0x21, 0x00


	//----- nvinfo : EIATTR_SPARSE_MMA_MASK
	.align		4
.L_41:
        /*0028*/ 	.byte	0x03, 0x50
        /*002a*/ 	.short	0x0000


	//----- nvinfo : EIATTR_MAXREG_COUNT
	.align		4
        /*002c*/ 	.byte	0x03, 0x1b
        /*002e*/ 	.short	0x00ff


	//----- nvinfo : EIATTR_MERCURY_ISA_VERSION
	.align		4
        /*0030*/ 	.byte	0x03, 0x5f
        /*0032*/ 	.short	0x0101


	//----- nvinfo : EIATTR_VRC_CTA_INIT_COUNT
	.align		4
        /*0034*/ 	.byte	0x02, 0x4a
	.zero		1
	.zero		1


	//----- nvinfo : EIATTR_EXIT_INSTR_OFFSETS
	.align		4
        /*0038*/ 	.byte	0x04, 0x1c
        /*003a*/ 	.short	(.L_43 - .L_42)


	//   ....[0]....
.L_42:
        /*003c*/ 	.word	0x00000030


	//   ....[1]....
        /*0040*/ 	.word	0x00000990


	//   ....[2]....
        /*0044*/ 	.word	0x00001220


	//----- nvinfo : EIATTR_CBANK_PARAM_SIZE
	.align		4
.L_43:
        /*0048*/ 	.byte	0x03, 0x19
        /*004a*/ 	.short	0x000c


	//----- nvinfo : EIATTR_PARAM_CBANK
	.align		4
        /*004c*/ 	.byte	0x04, 0x0a
        /*004e*/ 	.short	(.L_45 - .L_44)
	.align		4
.L_44:
        /*0050*/ 	.word	index@(.nv.constant0._Z16generateSequencePii)
        /*0054*/ 	.short	0x0380
        /*0056*/ 	.short	0x000c


	//----- nvinfo : EIATTR_SW_WAR
	.align		4
.L_45:
        /*0058*/ 	.byte	0x04, 0x36
        /*005a*/ 	.short	(.L_47 - .L_46)
.L_46:
        /*005c*/ 	.word	0x00000008
.L_47:


//--------------------- .nv.callgraph             --------------------------
	.section	.nv.callgraph,"",@"SHT_CUDA_CALLGRAPH"
	.align	4
	.sectionentsize	8
	.align		4
        /*0000*/ 	.word	0x00000000
	.align		4
        /*0004*/ 	.word	0xffffffff
	.align		4
        /*0008*/ 	.word	index@(_Z26calculateMaximumOpenStacksPiS_S_ii)
	.align		4
        /*000c*/ 	.word	index@(free)
	.align		4
        /*0010*/ 	.word	index@(_Z26calculateMaximumOpenStacksPiS_S_ii)
	.align		4
        /*0014*/ 	.word	index@(malloc)
	.align		4
        /*0018*/ 	.word	0x00000000
	.align		4
        /*001c*/ 	.word	0xfffffffe
	.align		4
        /*0020*/ 	.word	0x00000000
	.align		4
        /*0024*/ 	.word	0xfffffffd
	.align		4
        /*0028*/ 	.word	0x00000000
	.align		4
        /*002c*/ 	.word	0xfffffffc


//--------------------- .nv.constant4             --------------------------
	.section	.nv.constant4,"a",@progbits
	.align	8
	.align		8
.nv.constant4:
        /*0000*/ 	.dword	malloc
	.align		8
        /*0008*/ 	.dword	free


//--------------------- .text._Z26calculateMaximumOpenStacksPiS_S_ii --------------------------
	.section	.text._Z26calculateMaximumOpenStacksPiS_S_ii,"ax",@progbits
	.align	128
        .global         _Z26calculateMaximumOpenStacksPiS_S_ii
        .type           _Z26calculateMaximumOpenStacksPiS_S_ii,@function
        .size           _Z26calculateMaximumOpenStacksPiS_S_ii,(.L_x_81 - _Z26calculateMaximumOpenStacksPiS_S_ii)
        .other          _Z26calculateMaximumOpenStacksPiS_S_ii,@"STO_CUDA_ENTRY STV_DEFAULT"
_Z26calculateMaximumOpenStacksPiS_S_ii:
.text._Z26calculateMaximumOpenStacksPiS_S_ii:
[----:B------:R-:W0:Y:S01]  /*0000*/  LDC R1, c[0x0][0x37c] ;  /* 0x0000df00ff017b82 */ /* 0x000e220000000800 */
[----:B------:R-:W1:Y:S01]  /*0010*/  LDCU UR4, c[0x0][0x39c] ;  /* 0x00007380ff0477ac */ /* 0x000e620008000800 */
[----:B------:R-:W-:Y:S01]  /*0020*/  MOV R0, 0x0 ;  /* 0x0000000000007802 */ /* 0x000fe20000000f00 */
[----:B------:R-:W2:Y:S05]  /*0030*/  S2R R26, SR_CTAID.X ;  /* 0x00000000001a7919 */ /* 0x000eaa0000002500 */
[----:B------:R3:W4:Y:S01]  /*0040*/  LDC.64 R2, c[0x4][R0] ;  /* 0x0100000000027b82 */ /* 0x0007220000000a00 */
[----:B-1----:R-:W-:-:S06]  /*0050*/  UIMAD.WIDE UR4, UR4, 0x4, URZ ;  /* 0x00000004040478a5 */ /* 0x002fcc000f8e02ff */
[----:B------:R-:W-:Y:S02]  /*0060*/  IMAD.U32 R7, RZ, RZ, UR5 ;  /* 0x00000005ff077e24 */ /* 0x000fe4000f8e00ff */
[----:B------:R-:W-:Y:S02]  /*0070*/  IMAD.U32 R5, RZ, RZ, UR5 ;  /* 0x00000005ff057e24 */ /* 0x000fe4000f8e00ff */
[----:B------:R-:W-:Y:S02]  /*0080*/  IMAD.U32 R4, RZ, RZ, UR4 ;  /* 0x00000004ff047e24 */ /* 0x000fe4000f8e00ff */
[----:B------:R-:W-:Y:S02]  /*0090*/  IMAD.U32 R6, RZ, RZ, UR4 ;  /* 0x00000004ff067e24 */ /* 0x000fe4000f8e00ff */
[----:B---3--:R-:W-:-:S07]  /*00a0*/  IMAD.MOV.U32 R5, RZ, RZ, R7 ;  /* 0x000000ffff057224 */ /* 0x008fce00078e0007 */
[----:B------:R-:W-:-:S07]  /*00b0*/  LEPC R20, `(.L_x_0) ;  /* 0x000000001014794e */ /* 0x000fce0000000000 */
[----:B0-2-4-:R-:W-:Y:S05]  /*00c0*/  CALL.ABS.NOINC R2 ;  /* 0x0000000002007343 */ /* 0x015fea0003c00000 */
.L_x_0:
[----:B------:R-:W0:Y:S01]  /*00d0*/  LDC R3, c[0x0][0x39c] ;  /* 0x0000e700ff037b82 */ /* 0x000e220000000800 */
[----:B------:R-:W-:Y:S02]  /*00e0*/  IMAD.MOV.U32 R16, RZ, RZ, R4 ;  /* 0x000000ffff107224 */ /* 0x000fe400078e0004 */
[----:B------:R-:W-:-:S05]  /*00f0*/  IMAD.MOV.U32 R17, RZ, RZ, R5 ;  /* 0x000000ffff117224 */ /* 0x000fca00078e0005 */
[----:B------:R-:W1:Y:S01]  /*0100*/  LDC.64 R18, c[0x0][0x358] ;  /* 0x0000d600ff127b82 */ /* 0x000e620000000a00 */
[----:B0-----:R-:W-:-:S13]  /*0110*/  ISETP.GE.AND P0, PT, R3, 0x1, PT ;  /* 0x000000010300780c */ /* 0x001fda0003f06270 */
[----:B-1----:R-:W-:Y:S05]  /*0120*/  @!P0 BRA `(.L_x_1) ;  /* 0x0000000400e48947 */ /* 0x002fea0003800000 */
[C---:B------:R-:W-:Y:S01]  /*0130*/  VIADD R0, R3.reuse, 0xffffffff ;  /* 0xffffffff03007836 */ /* 0x040fe20000000000 */
[----:B------:R-:W-:Y:S01]  /*0140*/  LOP3.LUT R2, R3, 0xf, RZ, 0xc0, !PT ;  /* 0x0000000f03027812 */ /* 0x000fe200078ec0ff */
[----:B------:R-:W-:-:S03]  /*0150*/  IMAD.MOV.U32 R5, RZ, RZ, RZ ;  /* 0x000000ffff057224 */ /* 0x000fc600078e00ff */
[----:B------:R-:W-:Y:S02]  /*0160*/  ISETP.GE.U32.AND P0, PT, R0, 0xf, PT ;  /* 0x0000000f0000780c */ /* 0x000fe40003f06070 */
[----:B------:R-:W-:-:S11]  /*0170*/  ISETP.NE.AND P1, PT, R2, RZ, PT ;  /* 0x000000ff0200720c */ /* 0x000fd60003f25270 */
[----:B------:R-:W-:Y:S05]  /*0180*/  @!P0 BRA `(.L_x_2) ;  /* 0x0000000000bc8947 */ /* 0x000fea0003800000 */
[----:B------:R-:W-:Y:S01]  /*0190*/  BSSY.RECONVERGENT B0, `(.L_x_2) ;  /* 0x000002e000007945 */ /* 0x000fe20003800200 */
[----:B------:R-:W-:Y:S01]  /*01a0*/  LOP3.LUT R5, R3, 0x7ffffff0, RZ, 0xc0, !PT ;  /* 0x7ffffff003057812 */ /* 0x000fe200078ec0ff */
[----:B------:R-:W-:-:S07]  /*01b0*/  IMAD.MOV.U32 R0, RZ, RZ, RZ ;  /* 0x000000ffff007224 */ /* 0x000fce00078e00ff */
.L_x_3:
[----:B0-----:R-:W0:Y:S01]  /*01c0*/  LDC.64 R8, c[0x0][0x380] ;  /* 0x0000e000ff087b82 */ /* 0x001e220000000a00 */
[----:B------:R-:W-:Y:S01]  /*01d0*/  R2UR UR4, R18 ;  /* 0x00000000120472ca */ /* 0x000fe200000e0000 */
[----:B------:R-:W-:Y:S01]  /*01e0*/  IMAD R7, R26, R3, R0 ;  /* 0x000000031a077224 */ /* 0x000fe200078e0200 */
[----:B------:R-:W-:-:S03]  /*01f0*/  R2UR UR5, R19 ;  /* 0x00000000130572ca */ /* 0x000fc600000e0000 */
[----:B0-----:R-:W-:-:S10]  /*0200*/  IMAD.WIDE R8, R7, 0x4, R8 ;  /* 0x0000000407087825 */ /* 0x001fd400078e0208 */
[----:B------:R-:W2:Y:S01]  /*0210*/  LDG.E R11, desc[UR4][R8.64] ;  /* 0x00000004080b7981 */ /* 0x000ea2000c1e1900 */
[----:B------:R-:W-:Y:S01]  /*0220*/  R2UR UR6, R18 ;  /* 0x00000000120672ca */ /* 0x000fe200000e0000 */
[----:B------:R-:W-:Y:S01]  /*0230*/  IMAD.WIDE.U32 R6, R0, 0x4, R16 ;  /* 0x0000000400067825 */ /* 0x000fe200078e0010 */
[----:B------:R-:W-:-:S04]  /*0240*/  R2UR UR7, R19 ;  /* 0x00000000130772ca */ /* 0x000fc800000e0000 */
[----:B--2---:R0:W-:Y:S09]  /*0250*/  ST.E desc[UR4][R6.64], R11 ;  /* 0x0000000b06007985 */ /* 0x0041f2000c101904 */
[----:B------:R-:W2:Y:S04]  /*0260*/  LDG.E R13, desc[UR6][R8.64+0x4] ;  /* 0x00000406080d7981 */ /* 0x000ea8000c1e1900 */
[----:B--2---:R1:W-:Y:S04]  /*0270*/  ST.E desc[UR4][R6.64+0x4], R13 ;  /* 0x0000040d06007985 */ /* 0x0043e8000c101904 */
[----:B------:R-:W2:Y:S04]  /*0280*/  LDG.E R15, desc[UR6][R8.64+0x8] ;  /* 0x00000806080f7981 */ /* 0x000ea8000c1e1900 */
[----:B--2---:R2:W-:Y:S04]  /*0290*/  ST.E desc[UR4][R6.64+0x8], R15 ;  /* 0x0000080f06007985 */ /* 0x0045e8000c101904 */
[----:B------:R-:W3:Y:S04]  /*02a0*/  LDG.E R21, desc[UR6][R8.64+0xc] ;  /* 0x00000c0608157981 */ /* 0x000ee8000c1e1900 */
[----:B---3--:R3:W-:Y:S04]  /*02b0*/  ST.E desc[UR4][R6.64+0xc], R21 ;  /* 0x00000c1506007985 */ /* 0x0087e8000c101904 */
[----:B0-----:R-:W4:Y:S04]  /*02c0*/  LDG.E R11, desc[UR6][R8.64+0x10] ;  /* 0x00001006080b7981 */ /* 0x001f28000c1e1900 */
[----:B----4-:R0:W-:Y:S04]  /*02d0*/  ST.E desc[UR4][R6.64+0x10], R11 ;  /* 0x0000100b06007985 */ /* 0x0101e8000c101904 */
[----:B-1----:R-:W4:Y:S04]  /*02e0*/  LDG.E R13, desc[UR6][R8.64+0x14] ;  /* 0x00001406080d7981 */ /* 0x002f28000c1e1900 */
[----:B----4-:R1:W-:Y:S04]  /*02f0*/  ST.E desc[UR4][R6.64+0x14], R13 ;  /* 0x0000140d06007985 */ /* 0x0103e8000c101904 */
[----:B--2---:R-:W2:Y:S04]  /*0300*/  LDG.E R15, desc[UR6][R8.64+0x18] ;  /* 0x00001806080f7981 */ /* 0x004ea8000c1e1900 */
[----:B--2---:R2:W-:Y:S04]  /*0310*/  ST.E desc[UR4][R6.64+0x18], R15 ;  /* 0x0000180f06007985 */ /* 0x0045e8000c101904 */
[----:B---3--:R-:W3:Y:S04]  /*0320*/  LDG.E R21, desc[UR6][R8.64+0x1c] ;  /* 0x00001c0608157981 */ /* 0x008ee8000c1e1900 */
        /* <DEDUP_REMOVED lines=13> */
[----:B--2---:R-:W2:Y:S01]  /*0400*/  LDG.E R15, desc[UR6][R8.64+0x38] ;  /* 0x00003806080f7981 */ /* 0x004ea2000c1e1900 */
[----:B------:R-:W-:-:S05]  /*0410*/  VIADD R0, R0, 0x10 ;  /* 0x0000001000007836 */ /* 0x000fca0000000000 */
[----:B------:R-:W-:Y:S01]  /*0420*/  ISETP.NE.AND P0, PT, R0, R5, PT ;  /* 0x000000050000720c */ /* 0x000fe20003f05270 */
[----:B--2---:R0:W-:Y:S04]  /*0430*/  ST.E desc[UR4][R6.64+0x38], R15 ;  /* 0x0000380f06007985 */ /* 0x0041e8000c101904 */
[----:B---3--:R-:W2:Y:S04]  /*0440*/  LDG.E R21, desc[UR6][R8.64+0x3c] ;  /* 0x00003c0608157981 */ /* 0x008ea8000c1e1900 */
[----:B--2---:R0:W-:Y:S04]  /*0450*/  ST.E desc[UR4][R6.64+0x3c], R21 ;  /* 0x00003c1506007985 */ /* 0x0041e8000c101904 */
[----:B------:R-:W-:Y:S05]  /*0460*/  @P0 BRA `(.L_x_3) ;  /* 0xfffffffc00540947 */ /* 0x000fea000383ffff */
[----:B------:R-:W-:Y:S05]  /*0470*/  BSYNC.RECONVERGENT B0 ;  /* 0x0000000000007941 */ /* 0x000fea0003800200 */
.L_x_2:
[----:B------:R-:W-:Y:S04]  /*0480*/  BSSY.RECONVERGENT B0, `(.L_x_1) ;  /* 0x0000043000007945 */ /* 0x000fe80003800200 */
[----:B------:R-:W-:Y:S05]  /*0490*/  @!P1 BRA `(.L_x_4) ;  /* 0x0000000400049947 */ /* 0x000fea0003800000 */
[----:B------:R-:W-:Y:S02]  /*04a0*/  ISETP.GE.U32.AND P0, PT, R2, 0x8, PT ;  /* 0x000000080200780c */ /* 0x000fe40003f06070 */
[----:B------:R-:W-:-:S04]  /*04b0*/  LOP3.LUT R4, R3, 0x7, RZ, 0xc0, !PT ;  /* 0x0000000703047812 */ /* 0x000fc800078ec0ff */
[----:B------:R-:W-:-:S07]  /*04c0*/  ISETP.NE.AND P1, PT, R4, RZ, PT ;  /* 0x000000ff0400720c */ /* 0x000fce0003f25270 */
[----:B------:R-:W-:Y:S06]  /*04d0*/  @!P0 BRA `(.L_x_5) ;  /* 0x0000000000648947 */ /* 0x000fec0003800000 */
        /* <DEDUP_REMOVED lines=18> */
[----:B-1----:R-:W5:Y:S04]  /*0600*/  LDG.E R13, desc[UR6][R6.64+0x14] ;  /* 0x00001406060d7981 */ /* 0x002f68000c1e1900 */
[----:B-----5:R4:W-:Y:S04]  /*0610*/  ST.E desc[UR4][R8.64+0x14], R13 ;  /* 0x0000140d08007985 */ /* 0x0209e8000c101904 */
[----:B--2---:R-:W2:Y:S04]  /*0620*/  LDG.E R15, desc[UR6][R6.64+0x18] ;  /* 0x00001806060f7981 */ /* 0x004ea8000c1e1900 */
[----:B--2---:R4:W-:Y:S04]  /*0630*/  ST.E desc[UR4][R8.64+0x18], R15 ;  /* 0x0000180f08007985 */ /* 0x0049e8000c101904 */
[----:B---3--:R-:W2:Y:S01]  /*0640*/  LDG.E R21, desc[UR6][R6.64+0x1c] ;  /* 0x00001c0606157981 */ /* 0x008ea2000c1e1900 */
[----:B------:R-:W-:-:S03]  /*0650*/  VIADD R5, R5, 0x8 ;  /* 0x0000000805057836 */ /* 0x000fc60000000000 */
[----:B--2---:R4:W-:Y:S04]  /*0660*/  ST.E desc[UR4][R8.64+0x1c], R21 ;  /* 0x00001c1508007985 */ /* 0x0049e8000c101904 */
.L_x_5:
[----:B------:R-:W-:Y:S05]  /*0670*/  @!P1 BRA `(.L_x_4) ;  /* 0x00000000008c9947 */ /* 0x000fea0003800000 */
[----:B------:R-:W-:Y:S02]  /*0680*/  ISETP.GE.U32.AND P0, PT, R4, 0x4, PT ;  /* 0x000000040400780c */ /* 0x000fe40003f06070 */
[----:B------:R-:W-:-:S04]  /*0690*/  LOP3.LUT R0, R3, 0x3, RZ, 0xc0, !PT ;  /* 0x0000000303007812 */ /* 0x000fc800078ec0ff */
[----:B------:R-:W-:-:S07]  /*06a0*/  ISETP.NE.AND P1, PT, R0, RZ, PT ;  /* 0x000000ff0000720c */ /* 0x000fce0003f25270 */
[----:B------:R-:W-:Y:S06]  /*06b0*/  @!P0 BRA `(.L_x_6) ;  /* 0x0000000000448947 */ /* 0x000fec0003800000 */
[----:B0-----:R-:W0:Y:S01]  /*06c0*/  LDC.64 R6, c[0x0][0x380] ;  /* 0x0000e000ff067b82 */ /* 0x001e220000000a00 */
[----:B------:R-:W-:Y:S01]  /*06d0*/  R2UR UR4, R18 ;  /* 0x00000000120472ca */ /* 0x000fe200000e0000 */
[----:B----4-:R-:W-:Y:S01]  /*06e0*/  IMAD R9, R26, R3, R5 ;  /* 0x000000031a097224 */ /* 0x010fe200078e0205 */
        /* <DEDUP_REMOVED lines=11> */
[----:B------:R-:W2:Y:S01]  /*07a0*/  LDG.E R21, desc[UR6][R6.64+0xc] ;  /* 0x00000c0606157981 */ /* 0x000ea2000c1e1900 */
[----:B------:R-:W-:-:S03]  /*07b0*/  VIADD R5, R5, 0x4 ;  /* 0x0000000405057836 */ /* 0x000fc60000000000 */
[----:B--2---:R1:W-:Y:S04]  /*07c0*/  ST.E desc[UR4][R8.64+0xc], R21 ;  /* 0x00000c1508007985 */ /* 0x0043e8000c101904 */
.L_x_6:
[----:B------:R-:W-:Y:S05]  /*07d0*/  @!P1 BRA `(.L_x_4) ;  /* 0x0000000000349947 */ /* 0x000fea0003800000 */
[----:B01--4-:R-:W0:Y:S01]  /*07e0*/  LDC.64 R10, c[0x0][0x380] ;  /* 0x0000e000ff0a7b82 */ /* 0x013e220000000a00 */
[----:B------:R-:W-:-:S07]  /*07f0*/  IMAD.MOV.U32 R13, RZ, RZ, RZ ;  /* 0x000000ffff0d7224 */ /* 0x000fce00078e00ff */
.L_x_7:
[----:B------:R-:W-:Y:S01]  /*0800*/  R2UR UR4, R18 ;  /* 0x00000000120472ca */ /* 0x000fe200000e0000 */
[----:B--2---:R-:W-:Y:S01]  /*0810*/  IMAD R7, R26, R3, R5 ;  /* 0x000000031a077224 */ /* 0x004fe200078e0205 */
[----:B------:R-:W-:-:S03]  /*0820*/  R2UR UR5, R19 ;  /* 0x00000000130572ca */ /* 0x000fc600000e0000 */
[----:B0-----:R-:W-:-:S10]  /*0830*/  IMAD.WIDE R6, R7, 0x4, R10 ;  /* 0x0000000407067825 */ /* 0x001fd400078e020a */
[----:B------:R-:W2:Y:S01]  /*0840*/  LDG.E R7, desc[UR4][R6.64] ;  /* 0x0000000406077981 */ /* 0x000ea2000c1e1900 */
[----:B------:R-:W-:Y:S02]  /*0850*/  VIADD R13, R13, 0x1 ;  /* 0x000000010d0d7836 */ /* 0x000fe40000000000 */
[----:B------:R-:W-:-:S03]  /*0860*/  IMAD.WIDE.U32 R8, R5, 0x4, R16 ;  /* 0x0000000405087825 */ /* 0x000fc600078e0010 */
[----:B------:R-:W-:Y:S01]  /*0870*/  ISETP.NE.AND P0, PT, R13, R0, PT ;  /* 0x000000000d00720c */ /* 0x000fe20003f05270 */
[----:B------:R-:W-:Y:S01]  /*0880*/  VIADD R5, R5, 0x1 ;  /* 0x0000000105057836 */ /* 0x000fe20000000000 */
[----:B--2---:R2:W-:Y:S11]  /*0890*/  ST.E desc[UR4][R8.64], R7 ;  /* 0x0000000708007985 */ /* 0x0045f6000c101904 */
[----:B------:R-:W-:Y:S05]  /*08a0*/  @P0 BRA `(.L_x_7) ;  /* 0xfffffffc00d40947 */ /* 0x000fea000383ffff */
.L_x_4:
[----:B------:R-:W-:Y:S05]  /*08b0*/  BSYNC.RECONVERGENT B0 ;  /* 0x0000000000007941 */ /* 0x000fea0003800200 */
.L_x_1:
[----:B------:R-:W3:Y:S01]  /*08c0*/  LDC R22, c[0x0][0x398] ;  /* 0x0000e600ff167b82 */ /* 0x000ee20000000800 */
[----:B------:R-:W-:-:S07]  /*08d0*/  MOV R2, 0x0 ;  /* 0x0000000000027802 */ /* 0x000fce0000000f00 */
[----:B0-2---:R0:W2:Y:S01]  /*08e0*/  LDC.64 R6, c[0x4][R2] ;  /* 0x0100000002067b82 */ /* 0x0050a20000000a00 */
[----:B---3--:R-:W-:-:S04]  /*08f0*/  IMAD.WIDE R22, R22, 0x4, RZ ;  /* 0x0000000416167825 */ /* 0x008fc800078e02ff */
[----:B------:R-:W-:Y:S02]  /*0900*/  IMAD.MOV.U32 R4, RZ, RZ, R22 ;  /* 0x000000ffff047224 */ /* 0x000fe400078e0016 */
[----:B0-----:R-:W-:-:S07]  /*0910*/  IMAD.MOV.U32 R5, RZ, RZ, R23 ;  /* 0x000000ffff057224 */ /* 0x001fce00078e0017 */
[----:B-1--4-:R-:W-:-:S07]  /*0920*/  LEPC R20, `(.L_x_8) ;  /* 0x000000001014794e */ /* 0x012fce0000000000 */
[----:B--2---:R-:W-:Y:S05]  /*0930*/  CALL.ABS.NOINC R6 ;  /* 0x0000000006007343 */ /* 0x004fea0003c00000 */
.L_x_8:
[----:B------:R-:W0:Y:S01]  /*0940*/  LDC.64 R2, c[0x4][R2] ;  /* 0x0100000002027b82 */ /* 0x000e220000000a00 */
[----:B------:R-:W-:Y:S02]  /*0950*/  IMAD.MOV.U32 R24, RZ, RZ, R4 ;  /* 0x000000ffff187224 */ /* 0x000fe400078e0004 */
[----:B------:R-:W-:Y:S02]  /*0960*/  IMAD.MOV.U32 R25, RZ, RZ, R5 ;  /* 0x000000ffff197224 */ /* 0x000fe400078e0005 */
[----:B------:R-:W-:Y:S02]  /*0970*/  IMAD.MOV.U32 R4, RZ, RZ, R22 ;  /* 0x000000ffff047224 */ /* 0x000fe400078e0016 */
[----:B------:R-:W-:-:S07]  /*0980*/  IMAD.MOV.U32 R5, RZ, RZ, R23 ;  /* 0x000000ffff057224 */ /* 0x000fce00078e0017 */
[----:B------:R-:W-:-:S07]  /*0990*/  LEPC R20, `(.L_x_9) ;  /* 0x000000001014794e */ /* 0x000fce0000000000 */
[----:B0-----:R-:W-:Y:S05]  /*09a0*/  CALL.ABS.NOINC R2 ;  /* 0x0000000002007343 */ /* 0x001fea0003c00000 */
.L_x_9:
[----:B------:R-:W0:Y:S01]  /*09b0*/  LDCU UR4, c[0x0][0x398] ;  /* 0x00007300ff0477ac */ /* 0x000e220008000800 */
[----:B------:R-:W-:Y:S02]  /*09c0*/  IMAD.MOV.U32 R22, RZ, RZ, R4 ;  /* 0x000000ffff167224 */ /* 0x000fe400078e0004 */
[----:B------:R-:W-:Y:S02]  /*09d0*/  IMAD.MOV.U32 R23, RZ, RZ, R5 ;  /* 0x000000ffff177224 */ /* 0x000fe400078e0005 */
[----:B0-----:R-:W-:-:S05]  /*09e0*/  IMAD.U32 R6, RZ, RZ, UR4 ;  /* 0x00000004ff067e24 */ /* 0x001fca000f8e00ff */
[----:B------:R-:W-:-:S13]  /*09f0*/  ISETP.GE.AND P0, PT, R6, 0x1, PT ;  /* 0x000000010600780c */ /* 0x000fda0003f06270 */
[----:B------:R-:W-:Y:S05]  /*0a00*/  @!P0 BRA `(.L_x_10) ;  /* 0x0000001000488947 */ /* 0x000fea0003800000 */
[----:B------:R-:W0:Y:S02]  /*0a10*/  LDC R4, c[0x0][0x39c] ;  /* 0x0000e700ff047b82 */ /* 0x000e240000000800 */
[----:B0-----:R-:W-:-:S13]  /*0a20*/  ISETP.GE.AND P0, PT, R4, 0x1, PT ;  /* 0x000000010400780c */ /* 0x001fda0003f06270 */
[----:B------:R-:W-:Y:S05]  /*0a30*/  @!P0 BRA `(.L_x_11) ;  /* 0x0000000c00208947 */ /* 0x000fea0003800000 */
[C---:B------:R-:W-:Y:S01]  /*0a40*/  LOP3.LUT R14, R4.reuse, 0xf, RZ, 0xc0, !PT ;  /* 0x0000000f040e7812 */ /* 0x040fe200078ec0ff */
[----:B------:R-:W-:Y:S01]  /*0a50*/  BSSY.RECONVERGENT B0, `(.L_x_12) ;  /* 0x00000c5000007945 */ /* 0x000fe20003800200 */
[C---:B------:R-:W-:Y:S01]  /*0a60*/  LOP3.LUT R15, R4.reuse, 0x7, RZ, 0xc0, !PT ;  /* 0x00000007040f7812 */ /* 0x040fe200078ec0ff */
[----:B------:R-:W-:Y:S02]  /*0a70*/  VIADD R20, R4, 0xffffffff ;  /* 0xffffffff04147836 */ /* 0x000fe40000000000 */
[----:B------:R-:W-:Y:S02]  /*0a80*/  VIADD R0, R14, 0xffffffff ;  /* 0xffffffff0e007836 */ /* 0x000fe40000000000 */
[----:B------:R-:W-:Y:S02]  /*0a90*/  VIADD R2, R15, 0xffffffff ;  /* 0xffffffff0f027836 */ /* 0x000fe40000000000 */
[----:B------:R-:W-:Y:S01]  /*0aa0*/  IMAD.MOV.U32 R5, RZ, RZ, RZ ;  /* 0x000000ffff057224 */ /* 0x000fe200078e00ff */
[----:B------:R-:W-:-:S02]  /*0ab0*/  ISETP.GE.U32.AND P0, PT, R0, 0x7, PT ;  /* 0x000000070000780c */ /* 0x000fc40003f06070 */
[----:B------:R-:W-:Y:S02]  /*0ac0*/  LOP3.LUT R0, R4, 0x7ffffff0, RZ, 0xc0, !PT ;  /* 0x7ffffff004007812 */ /* 0x000fe400078ec0ff */
[----:B------:R-:W-:Y:S02]  /*0ad0*/  ISETP.GE.U32.AND P1, PT, R2, 0x3, PT ;  /* 0x000000030200780c */ /* 0x000fe40003f26070 */
[----:B------:R-:W-:-:S11]  /*0ae0*/  LOP3.LUT R4, R4, 0x3, RZ, 0xc0, !PT ;  /* 0x0000000304047812 */ /* 0x000fd600078ec0ff */
.L_x_19:
[C---:B------:R-:W-:Y:S01]  /*0af0*/  R2UR UR4, R18.reuse ;  /* 0x00000000120472ca */ /* 0x040fe200000e0000 */
[----:B------:R-:W-:Y:S01]  /*0b00*/  IMAD.WIDE.U32 R10, R5, 0x4, R22 ;  /* 0x00000004050a7825 */ /* 0x000fe200078e0016 */
[----:B------:R-:W-:Y:S02]  /*0b10*/  R2UR UR5, R19 ;  /* 0x00000000130572ca */ /* 0x000fe400000e0000 */
[----:B------:R-:W-:Y:S01]  /*0b20*/  R2UR UR6, R18 ;  /* 0x00000000120672ca */ /* 0x000fe200000e0000 */
[----:B01-34-:R-:W-:Y:S01]  /*0b30*/  IMAD.WIDE.U32 R2, R5, 0x4, R24 ;  /* 0x0000000405027825 */ /* 0x01bfe200078e0018 */
[----:B------:R-:W-:Y:S02]  /*0b40*/  R2UR UR7, R19 ;  /* 0x00000000130772ca */ /* 0x000fe400000e0000 */
[----:B------:R-:W-:-:S07]  /*0b50*/  ISETP.GE.U32.AND P2, PT, R20, 0xf, PT ;  /* 0x0000000f1400780c */ /* 0x000fce0003f46070 */
[----:B------:R0:W-:Y:S01]  /*0b60*/  ST.E desc[UR4][R10.64], RZ ;  /* 0x000000ff0a007985 */ /* 0x0001e2000c101904 */
[----:B------:R-:W1:Y:S03]  /*0b70*/  LDCU UR4, c[0x0][0x39c] ;  /* 0x00007380ff0477ac */ /* 0x000e660008000800 */
[----:B-----5:R0:W5:Y:S01]  /*0b80*/  LD.E R7, desc[UR6][R2.64] ;  /* 0x0000000602077980 */ /* 0x020162000c101900 */
[----:B------:R-:W-:Y:S02]  /*0b90*/  IMAD.MOV.U32 R9, RZ, RZ, RZ ;  /* 0x000000ffff097224 */ /* 0x000fe400078e00ff */
[----:B-1----:R-:W-:Y:S01]  /*0ba0*/  IMAD R6, R5, UR4, RZ ;  /* 0x0000000405067c24 */ /* 0x002fe2000f8e02ff */
[----:B0-----:R-:W-:Y:S06]  /*0bb0*/  @!P2 BRA `(.L_x_13) ;  /* 0x0000000000f8a947 */ /* 0x001fec0003800000 */
[----:B------:R-:W-:Y:S01]  /*0bc0*/  BSSY.RECONVERGENT B1, `(.L_x_14) ;  /* 0x000003c000017945 */ /* 0x000fe20003800200 */
[----:B------:R-:W-:-:S07]  /*0bd0*/  IMAD.MOV.U32 R11, RZ, RZ, RZ ;  /* 0x000000ffff0b7224 */ /* 0x000fce00078e00ff */
.L_x_15:
[----:B------:R-:W0:Y:S01]  /*0be0*/  LDC.64 R8, c[0x0][0x390] ;  /* 0x0000e400ff087b82 */ /* 0x000e220000000a00 */
[----:B------:R-:W-:Y:S01]  /*0bf0*/  R2UR UR4, R18 ;  /* 0x00000000120472ca */ /* 0x000fe200000e0000 */
[----:B-1----:R-:W-:Y:S01]  /*0c00*/  IMAD.IADD R13, R6, 0x1, R11 ;  /* 0x00000001060d7824 */ /* 0x002fe200078e020b */
[----:B------:R-:W-:-:S03]  /*0c10*/  R2UR UR5, R19 ;  /* 0x00000000130572ca */ /* 0x000fc600000e0000 */
[----:B0-----:R-:W-:-:S10]  /*0c20*/  IMAD.WIDE.U32 R8, R13, 0x4, R8 ;  /* 0x000000040d087825 */ /* 0x001fd400078e0008 */
[----:B------:R-:W2:Y:S01]  /*0c30*/  LDG.E R10, desc[UR4][R8.64] ;  /* 0x00000004080a7981 */ /* 0x000ea2000c1e1900 */
[----:B------:R-:W-:Y:S02]  /*0c40*/  R2UR UR6, R18 ;  /* 0x00000000120672ca */ /* 0x000fe400000e0000 */
[----:B------:R-:W-:Y:S01]  /*0c50*/  R2UR UR7, R19 ;  /* 0x00000000130772ca */ /* 0x000fe200000e0000 */
[----:B--2--5:R-:W-:-:S05]  /*0c60*/  IMAD.IADD R7, R10, 0x1, R7 ;  /* 0x000000010a077824 */ /* 0x024fca00078e0207 */
[----:B------:R0:W-:Y:S07]  /*0c70*/  ST.E desc[UR4][R2.64], R7 ;  /* 0x0000000702007985 */ /* 0x0001ee000c101904 */
[----:B------:R-:W2:Y:S02]  /*0c80*/  LDG.E R10, desc[UR6][R8.64+0x4] ;  /* 0x00000406080a7981 */ /* 0x000ea4000c1e1900 */
[----:B--2---:R-:W-:-:S05]  /*0c90*/  IMAD.IADD R13, R7, 0x1, R10 ;  /* 0x00000001070d7824 */ /* 0x004fca00078e020a */
[----:B------:R1:W-:Y:S04]  /*0ca0*/  ST.E desc[UR4][R2.64], R13 ;  /* 0x0000000d02007985 */ /* 0x0003e8000c101904 */
[----:B------:R-:W2:Y:S02]  /*0cb0*/  LDG.E R10, desc[UR6][R8.64+0x8] ;  /* 0x00000806080a7981 */ /* 0x000ea4000c1e1900 */
[----:B--2---:R-:W-:-:S05]  /*0cc0*/  IMAD.IADD R21, R13, 0x1, R10 ;  /* 0x000000010d157824 */ /* 0x004fca00078e020a */
[----:B------:R2:W-:Y:S04]  /*0cd0*/  ST.E desc[UR4][R2.64], R21 ;  /* 0x0000001502007985 */ /* 0x0005e8000c101904 */
[----:B------:R-:W0:Y:S02]  /*0ce0*/  LDG.E R10, desc[UR6][R8.64+0xc] ;  /* 0x00000c06080a7981 */ /* 0x000e24000c1e1900 */
[----:B0-----:R-:W-:-:S05]  /*0cf0*/  IMAD.IADD R7, R21, 0x1, R10 ;  /* 0x0000000115077824 */ /* 0x001fca00078e020a */
[----:B------:R0:W-:Y:S04]  /*0d00*/  ST.E desc[UR4][R2.64], R7 ;  /* 0x0000000702007985 */ /* 0x0001e8000c101904 */
[----:B------:R-:W1:Y:S02]  /*0d10*/  LDG.E R10, desc[UR6][R8.64+0x10] ;  /* 0x00001006080a7981 */ /* 0x000e64000c1e1900 */
[----:B-1----:R-:W-:-:S05]  /*0d20*/  IMAD.IADD R13, R7, 0x1, R10 ;  /* 0x00000001070d7824 */ /* 0x002fca00078e020a */
        /* <DEDUP_REMOVED lines=28> */
[----:B------:R-:W2:Y:S01]  /*0ef0*/  LDG.E R10, desc[UR6][R8.64+0x38] ;  /* 0x00003806080a7981 */ /* 0x000ea2000c1e1900 */
[----:B------:R-:W-:Y:S02]  /*0f00*/  VIADD R11, R11, 0x10 ;  /* 0x000000100b0b7836 */ /* 0x000fe40000000000 */
[----:B--2---:R-:W-:-:S05]  /*0f10*/  IMAD.IADD R21, R13, 0x1, R10 ;  /* 0x000000010d157824 */ /* 0x004fca00078e020a */
[----:B------:R1:W-:Y:S04]  /*0f20*/  ST.E desc[UR4][R2.64], R21 ;  /* 0x0000001502007985 */ /* 0x0003e8000c101904 */
[----:B------:R-:W0:Y:S01]  /*0f30*/  LDG.E R10, desc[UR6][R8.64+0x3c] ;  /* 0x00003c06080a7981 */ /* 0x000e22000c1e1900 */
[----:B------:R-:W-:Y:S01]  /*0f40*/  ISETP.NE.AND P2, PT, R11, R0, PT ;  /* 0x000000000b00720c */ /* 0x000fe20003f45270 */
[----:B0-----:R-:W-:-:S05]  /*0f50*/  IMAD.IADD R7, R21, 0x1, R10 ;  /* 0x0000000115077824 */ /* 0x001fca00078e020a */
[----:B------:R1:W-:Y:S07]  /*0f60*/  ST.E desc[UR4][R2.64], R7 ;  /* 0x0000000702007985 */ /* 0x0003ee000c101904 */
[----:B------:R-:W-:Y:S05]  /*0f70*/  @P2 BRA `(.L_x_15) ;  /* 0xfffffffc00182947 */ /* 0x000fea000383ffff */
[----:B------:R-:W-:Y:S05]  /*0f80*/  BSYNC.RECONVERGENT B1 ;  /* 0x0000000000017941 */ /* 0x000fea0003800200 */
.L_x_14:
[----:B------:R-:W-:-:S07]  /*0f90*/  IMAD.MOV.U32 R9, RZ, RZ, R0 ;  /* 0x000000ffff097224 */ /* 0x000fce00078e0000 */
.L_x_13:
[----:B------:R-:W-:-:S13]  /*0fa0*/  ISETP.NE.AND P2, PT, R14, RZ, PT ;  /* 0x000000ff0e00720c */ /* 0x000fda0003f45270 */
[----:B------:R-:W-:Y:S05]  /*0fb0*/  @!P2 BRA `(.L_x_16) ;  /* 0x0000000400a4a947 */ /* 0x000fea0003800000 */
[----:B------:R-:W-:Y:S01]  /*0fc0*/  ISETP.NE.AND P2, PT, R15, RZ, PT ;  /* 0x000000ff0f00720c */ /* 0x000fe20003f45270 */
[----:B------:R-:W-:-:S12]  /*0fd0*/  @!P0 BRA `(.L_x_17) ;  /* 0x0000000000a48947 */ /* 0x000fd80003800000 */
[----:B-1----:R-:W0:Y:S01]  /*0fe0*/  LDC.64 R12, c[0x0][0x390] ;  /* 0x0000e400ff0c7b82 */ /* 0x002e220000000a00 */
[----:B------:R-:W-:Y:S01]  /*0ff0*/  R2UR UR4, R18 ;  /* 0x00000000120472ca */ /* 0x000fe200000e0000 */
[----:B------:R-:W-:Y:S01]  /*1000*/  IMAD.IADD R11, R6, 0x1, R9 ;  /* 0x00000001060b7824 */ /* 0x000fe200078e0209 */
[----:B------:R-:W-:-:S03]  /*1010*/  R2UR UR5, R19 ;  /* 0x00000000130572ca */ /* 0x000fc600000e0000 */
[----:B0-----:R-:W-:-:S10]  /*1020*/  IMAD.WIDE.U32 R12, R11, 0x4, R12 ;  /* 0x000000040b0c7825 */ /* 0x001fd400078e000c */
[----:B------:R-:W2:Y:S01]  /*1030*/  LDG.E R12, desc[UR4][R12.64] ;  /* 0x000000040c0c7981 */ /* 0x000ea2000c1e1900 */
[----:B------:R-:W0:Y:S01]  /*1040*/  LDCU.64 UR4, c[0x0][0x390] ;  /* 0x00007200ff0477ac */ /* 0x000e220008000a00 */
[----:B------:R-:W-:Y:S02]  /*1050*/  IADD3 R8, P3, PT, R6, R9, RZ ;  /* 0x0000000906087210 */ /* 0x000fe40007f7e0ff */
[C---:B------:R-:W-:Y:S02]  /*1060*/  R2UR UR6, R18.reuse ;  /* 0x00000000120672ca */ /* 0x040fe400000e0000 */
[C---:B------:R-:W-:Y:S01]  /*1070*/  R2UR UR7, R19.reuse ;  /* 0x00000000130772ca */ /* 0x040fe200000e0000 */
[----:B------:R-:W-:Y:S01]  /*1080*/  IMAD.X R11, RZ, RZ, RZ, P3 ;  /* 0x000000ffff0b7224 */ /* 0x000fe200018e06ff */
[----:B------:R-:W-:Y:S02]  /*1090*/  R2UR UR8, R18 ;  /* 0x00000000120872ca */ /* 0x000fe400000e0000 */
[----:B------:R-:W-:-:S02]  /*10a0*/  R2UR UR9, R19 ;  /* 0x00000000130972ca */ /* 0x000fc400000e0000 */
[----:B0-----:R-:W-:-:S04]  /*10b0*/  LEA R10, P3, R8, UR4, 0x2 ;  /* 0x00000004080a7c11 */ /* 0x001fc8000f8610ff */
[----:B------:R-:W-:Y:S01]  /*10c0*/  LEA.HI.X R11, R8, UR5, R11, 0x2, P3 ;  /* 0x00000005080b7c11 */ /* 0x000fe200098f140b */
[----:B--2--5:R-:W-:-:S05]  /*10d0*/  IMAD.IADD R7, R7, 0x1, R12 ;  /* 0x0000000107077824 */ /* 0x024fca00078e020c */
[----:B------:R0:W-:Y:S04]  /*10e0*/  ST.E desc[UR6][R2.64], R7 ;  /* 0x0000000702007985 */ /* 0x0001e8000c101906 */
[----:B------:R-:W2:Y:S01]  /*10f0*/  LDG.E R8, desc[UR8][R10.64+0x4] ;  /* 0x000004080a087981 */ /* 0x000ea2000c1e1900 */
[----:B------:R-:W-:Y:S02]  /*1100*/  R2UR UR4, R18 ;  /* 0x00000000120472ca */ /* 0x000fe400000e0000 */
[----:B------:R-:W-:Y:S01]  /*1110*/  R2UR UR5, R19 ;  /* 0x00000000130572ca */ /* 0x000fe200000e0000 */
[----:B--2---:R-:W-:-:S12]  /*1120*/  IMAD.IADD R13, R7, 0x1, R8 ;  /* 0x00000001070d7824 */ /* 0x004fd800078e0208 */
        /* <DEDUP_REMOVED lines=13> */
[----:B------:R-:W2:Y:S02]  /*1200*/  LDG.E R8, desc[UR6][R10.64+0x18] ;  /* 0x000018060a087981 */ /* 0x000ea4000c1e1900 */
[----:B--2---:R-:W-:-:S05]  /*1210*/  IMAD.IADD R27, R21, 0x1, R8 ;  /* 0x00000001151b7824 */ /* 0x004fca00078e0208 */
[----:B------:R3:W-:Y:S04]  /*1220*/  ST.E desc[UR4][R2.64], R27 ;  /* 0x0000001b02007985 */ /* 0x0007e8000c101904 */
[----:B------:R-:W0:Y:S01]  /*1230*/  LDG.E R8, desc[UR6][R10.64+0x1c] ;  /* 0x00001c060a087981 */ /* 0x000e22000c1e1900 */
[----:B------:R-:W-:Y:S02]  /*1240*/  VIADD R9, R9, 0x8 ;  /* 0x0000000809097836 */ /* 0x000fe40000000000 */
[----:B0-----:R-:W-:-:S05]  /*1250*/  IMAD.IADD R7, R27, 0x1, R8 ;  /* 0x000000011b077824 */ /* 0x001fca00078e0208 */
[----:B------:R3:W-:Y:S02]  /*1260*/  ST.E desc[UR4][R2.64], R7 ;  /* 0x0000000702007985 */ /* 0x0007e4000c101904 */
.L_x_17:
[----:B------:R-:W-:Y:S05]  /*1270*/  @!P2 BRA `(.L_x_16) ;  /* 0x0000000000f4a947 */ /* 0x000fea0003800000 */
[----:B------:R-:W-:Y:S01]  /*1280*/  ISETP.NE.AND P2, PT, R4, RZ, PT ;  /* 0x000000ff0400720c */ /* 0x000fe20003f45270 */
[----:B------:R-:W-:-:S12]  /*1290*/  @!P1 BRA `(.L_x_18) ;  /* 0x0000000000749947 */ /* 0x000fd80003800000 */
[----:B------:R-:W0:Y:S01]  /*12a0*/  LDC.64 R10, c[0x0][0x390] ;  /* 0x0000e400ff0a7b82 */ /* 0x000e220000000a00 */
[----:B------:R-:W-:Y:S01]  /*12b0*/  R2UR UR4, R18 ;  /* 0x00000000120472ca */ /* 0x000fe200000e0000 */
[----:B-1-3--:R-:W-:Y:S01]  /*12c0*/  IMAD.IADD R13, R6, 0x1, R9 ;  /* 0x00000001060d7824 */ /* 0x00afe200078e0209 */
        /* <DEDUP_REMOVED lines=19> */
[----:B------:R-:W3:Y:S02]  /*1400*/  LDG.E R8, desc[UR6][R10.64+0x8] ;  /* 0x000008060a087981 */ /* 0x000ee4000c1e1900 */
[----:B---3--:R-:W-:-:S05]  /*1410*/  IMAD.IADD R21, R13, 0x1, R8 ;  /* 0x000000010d157824 */ /* 0x008fca00078e0208 */
[----:B------:R2:W-:Y:S04]  /*1420*/  ST.E desc[UR4][R2.64], R21 ;  /* 0x0000001502007985 */ /* 0x0005e8000c101904 */
[----:B------:R-:W0:Y:S01]  /*1430*/  LDG.E R8, desc[UR6][R10.64+0xc] ;  /* 0x00000c060a087981 */ /* 0x000e22000c1e1900 */
[----:B------:R-:W-:Y:S02]  /*1440*/  VIADD R9, R9, 0x4 ;  /* 0x0000000409097836 */ /* 0x000fe40000000000 */
[----:B0-----:R-:W-:-:S05]  /*1450*/  IMAD.IADD R7, R21, 0x1, R8 ;  /* 0x0000000115077824 */ /* 0x001fca00078e0208 */
[----:B------:R2:W-:Y:S02]  /*1460*/  ST.E desc[UR4][R2.64], R7 ;  /* 0x0000000702007985 */ /* 0x0005e4000c101904 */
.L_x_18:
[----:B------:R-:W-:Y:S05]  /*1470*/  @!P2 BRA `(.L_x_16) ;  /* 0x000000000074a947 */ /* 0x000fea0003800000 */
[----:B------:R-:W0:Y:S01]  /*1480*/  LDC.64 R10, c[0x0][0x390] ;  /* 0x0000e400ff0a7b82 */ /* 0x000e220000000a00 */
[----:B------:R-:W-:Y:S01]  /*1490*/  R2UR UR4, R18 ;  /* 0x00000000120472ca */ /* 0x000fe200000e0000 */
[----:B-123--:R-:W-:Y:S01]  /*14a0*/  IMAD.IADD R13, R6, 0x1, R9 ;  /* 0x00000001060d7824 */ /* 0x00efe200078e0209 */
[----:B------:R-:W-:-:S03]  /*14b0*/  R2UR UR5, R19 ;  /* 0x00000000130572ca */ /* 0x000fc600000e0000 */
[----:B0-----:R-:W-:-:S10]  /*14c0*/  IMAD.WIDE.U32 R10, R13, 0x4, R10 ;  /* 0x000000040d0a7825 */ /* 0x001fd400078e000a */
[----:B------:R-:W2:Y:S01]  /*14d0*/  LDG.E R10, desc[UR4][R10.64] ;  /* 0x000000040a0a7981 */ /* 0x000ea2000c1e1900 */
[----:B------:R-:W-:Y:S01]  /*14e0*/  ISETP.NE.AND P2, PT, R4, 0x1, PT ;  /* 0x000000010400780c */ /* 0x000fe20003f45270 */
[----:B--2--5:R-:W-:-:S05]  /*14f0*/  IMAD.IADD R13, R10, 0x1, R7 ;  /* 0x000000010a0d7824 */ /* 0x024fca00078e0207 */
[----:B------:R0:W-:Y:S07]  /*1500*/  ST.E desc[UR4][R2.64], R13 ;  /* 0x0000000d02007985 */ /* 0x0001ee000c101904 */
[----:B------:R-:W-:Y:S05]  /*1510*/  @!P2 BRA `(.L_x_16) ;  /* 0x00000000004ca947 */ /* 0x000fea0003800000 */
[----:B------:R-:W1:Y:S01]  /*1520*/  LDCU.64 UR4, c[0x0][0x390] ;  /* 0x00007200ff0477ac */ /* 0x000e620008000a00 */
[----:B------:R-:W-:Y:S02]  /*1530*/  IADD3 R7, P2, PT, R6, R9, RZ ;  /* 0x0000000906077210 */ /* 0x000fe40007f5e0ff */
[----:B------:R-:W-:Y:S02]  /*1540*/  R2UR UR6, R18 ;  /* 0x00000000120672ca */ /* 0x000fe400000e0000 */
[----:B------:R-:W-:Y:S01]  /*1550*/  R2UR UR7, R19 ;  /* 0x00000000130772ca */ /* 0x000fe200000e0000 */
[----:B------:R-:W-:Y:S01]  /*1560*/  IMAD.X R8, RZ, RZ, RZ, P2 ;  /* 0x000000ffff087224 */ /* 0x000fe200010e06ff */
[----:B-1----:R-:W-:-:S04]  /*1570*/  LEA R6, P2, R7, UR4, 0x2 ;  /* 0x0000000407067c11 */ /* 0x002fc8000f8410ff */
[----:B------:R-:W-:-:S07]  /*1580*/  LEA.HI.X R7, R7, UR5, R8, 0x2, P2 ;  /* 0x0000000507077c11 */ /* 0x000fce00090f1408 */
[----:B------:R-:W2:Y:S01]  /*1590*/  LDG.E R8, desc[UR6][R6.64+0x4] ;  /* 0x0000040606087981 */ /* 0x000ea2000c1e1900 */
[----:B------:R-:W-:Y:S02]  /*15a0*/  R2UR UR4, R18 ;  /* 0x00000000120472ca */ /* 0x000fe400000e0000 */
[----:B------:R-:W-:Y:S02]  /*15b0*/  R2UR UR5, R19 ;  /* 0x00000000130572ca */ /* 0x000fe400000e0000 */
[----:B------:R-:W-:Y:S01]  /*15c0*/  ISETP.NE.AND P2, PT, R4, 0x2, PT ;  /* 0x000000020400780c */ /* 0x000fe20003f45270 */
[----:B--2---:R-:W-:-:S10]  /*15d0*/  IMAD.IADD R9, R13, 0x1, R8 ;  /* 0x000000010d097824 */ /* 0x004fd400078e0208 */
[----:B------:R4:W-:Y:S02]  /*15e0*/  ST.E desc[UR4][R2.64], R9 ;  /* 0x0000000902007985 */ /* 0x0009e4000c101904 */
[----:B------:R-:W-:Y:S05]  /*15f0*/  @!P2 BRA `(.L_x_16) ;  /* 0x000000000014a947 */ /* 0x000fea0003800000 */
[----:B------:R-:W-:Y:S02]  /*1600*/  R2UR UR4, R18 ;  /* 0x00000000120472ca */ /* 0x000fe400000e0000 */
[----:B------:R-:W-:-:S13]  /*1610*/  R2UR UR5, R19 ;  /* 0x00000000130572ca */ /* 0x000fda00000e0000 */
[----:B------:R-:W4:Y:S02]  /*1620*/  LDG.E R6, desc[UR4][R6.64+0x8] ;  /* 0x0000080406067981 */ /* 0x000f24000c1e1900 */
[----:B----4-:R-:W-:-:S05]  /*1630*/  IMAD.IADD R9, R9, 0x1, R6 ;  /* 0x0000000109097824 */ /* 0x010fca00078e0206 */
[----:B------:R1:W-:Y:S02]  /*1640*/  ST.E desc[UR4][R2.64], R9 ;  /* 0x0000000902007985 */ /* 0x0003e4000c101904 */
.L_x_16:
[----:B------:R-:W2:Y:S01]  /*1650*/  LDCU UR4, c[0x0][0x398] ;  /* 0x00007300ff0477ac */ /* 0x000ea20008000800 */
[----:B------:R-:W-:Y:S02]  /*1660*/  VIADD R5, R5, 0x1 ;  /* 0x0000000105057836 */ /* 0x000fe40000000000 */
[----:B--2---:R-:W-:-:S05]  /*1670*/  IMAD.U32 R6, RZ, RZ, UR4 ;  /* 0x00000004ff067e24 */ /* 0x004fca000f8e00ff */
[----:B------:R-:W-:-:S13]  /*1680*/  ISETP.NE.AND P2, PT, R5, R6, PT ;  /* 0x000000060500720c */ /* 0x000fda0003f45270 */
[----:B------:R-:W-:Y:S05]  /*1690*/  @P2 BRA `(.L_x_19) ;  /* 0xfffffff400142947 */ /* 0x000fea000383ffff */
[----:B------:R-:W-:Y:S05]  /*16a0*/  BSYNC.RECONVERGENT B0 ;  /* 0x0000000000007941 */ /* 0x000fea0003800200 */
.L_x_12:
[----:B------:R-:W-:Y:S05]  /*16b0*/  BRA `(.L_x_10) ;  /* 0x00000004001c7947 */ /* 0x000fea0003800000 */
.L_x_11:
[C---:B------:R-:W-:Y:S01]  /*16c0*/  ISETP.GE.U32.AND P0, PT, R6.reuse, 0x8, PT ;  /* 0x000000080600780c */ /* 0x040fe20003f06070 */
[----:B------:R-:W-:Y:S01]  /*16d0*/  IMAD.MOV.U32 R5, RZ, RZ, RZ ;  /* 0x000000ffff057224 */ /* 0x000fe200078e00ff */
[----:B------:R-:W-:-:S04]  /*16e0*/  LOP3.LUT R4, R6, 0x7, RZ, 0xc0, !PT ;  /* 0x0000000706047812 */ /* 0x000fc800078ec0ff */
[----:B------:R-:W-:-:S07]  /*16f0*/  ISETP.NE.AND P1, PT, R4, RZ, PT ;  /* 0x000000ff0400720c */ /* 0x000fce0003f25270 */
[----:B------:R-:W-:Y:S06]  /*1700*/  @!P0 BRA `(.L_x_20) ;  /* 0x0000000000808947 */ /* 0x000fec0003800000 */
[----:B------:R-:W-:Y:S01]  /*1710*/  BSSY.RECONVERGENT B0, `(.L_x_20) ;  /* 0x000001f000007945 */ /* 0x000fe20003800200 */
[----:B------:R-:W-:Y:S01]  /*1720*/  LOP3.LUT R5, R6, 0x7ffffff8, RZ, 0xc0, !PT ;  /* 0x7ffffff806057812 */ /* 0x000fe200078ec0ff */
[----:B------:R-:W-:-:S07]  /*1730*/  IMAD.MOV.U32 R0, RZ, RZ, RZ ;  /* 0x000000ffff007224 */ /* 0x000fce00078e00ff */
.L_x_21:
[----:B0-----:R-:W-:Y:S01]  /*1740*/  IMAD.WIDE.U32 R2, R0, 0x4, R22 ;  /* 0x0000000400027825 */ /* 0x001fe200078e0016 */
[----:B------:R-:W-:Y:S02]  /*1750*/  R2UR UR4, R18 ;  /* 0x00000000120472ca */ /* 0x000fe400000e0000 */
[C---:B------:R-:W-:Y:S01]  /*1760*/  R2UR UR5, R19.reuse ;  /* 0x00000000130572ca */ /* 0x040fe200000e0000 */
[----:B------:R-:W-:Y:S01]  /*1770*/  VIADD R0, R0, 0x8 ;  /* 0x0000000800007836 */ /* 0x000fe20000000000 */
[C---:B------:R-:W-:Y:S02]  /*1780*/  R2UR UR6, R18.reuse ;  /* 0x00000000120672ca */ /* 0x040fe400000e0000 */
[C---:B------:R-:W-:Y:S02]  /*1790*/  R2UR UR7, R19.reuse ;  /* 0x00000000130772ca */ /* 0x040fe400000e0000 */
[----:B------:R-:W-:Y:S02]  /*17a0*/  R2UR UR8, R18 ;  /* 0x00000000120872ca */ /* 0x000fe400000e0000 */
[----:B------:R-:W-:-:S02]  /*17b0*/  R2UR UR9, R19 ;  /* 0x00000000130972ca */ /* 0x000fc400000e0000 */
[C---:B------:R-:W-:Y:S02]  /*17c0*/  R2UR UR10, R18.reuse ;  /* 0x00000000120a72ca */ /* 0x040fe400000e0000 */
[C---:B------:R-:W-:Y:S01]  /*17d0*/  R2UR UR11, R19.reuse ;  /* 0x00000000130b72ca */ /* 0x040fe200000e0000 */
[----:B------:R0:W-:Y:S01]  /*17e0*/  ST.E desc[UR4][R2.64], RZ ;  /* 0x000000ff02007985 */ /* 0x0001e2000c101904 */
[C---:B------:R-:W-:Y:S02]  /*17f0*/  R2UR UR12, R18.reuse ;  /* 0x00000000120c72ca */ /* 0x040fe400000e0000 */
[C---:B------:R-:W-:Y:S01]  /*1800*/  R2UR UR13, R19.reuse ;  /* 0x00000000130d72ca */ /* 0x040fe200000e0000 */
[----:B------:R0:W-:Y:S01]  /*1810*/  ST.E desc[UR6][R2.64+0x4], RZ ;  /* 0x000004ff02007985 */ /* 0x0001e2000c101906 */
[C---:B------:R-:W-:Y:S02]  /*1820*/  R2UR UR14, R18.reuse ;  /* 0x00000000120e72ca */ /* 0x040fe400000e0000 */
[----:B------:R-:W-:Y:S01]  /*1830*/  R2UR UR15, R19 ;  /* 0x00000000130f72ca */ /* 0x000fe200000e0000 */
[----:B------:R0:W-:Y:S01]  /*1840*/  ST.E desc[UR8][R2.64+0x8], RZ ;  /* 0x000008ff02007985 */ /* 0x0001e2000c101908 */
[----:B------:R-:W-:-:S02]  /*1850*/  R2UR UR16, R18 ;  /* 0x00000000121072ca */ /* 0x000fc400000e0000 */
[C---:B------:R-:W-:Y:S01]  /*1860*/  R2UR UR17, R19.reuse ;  /* 0x00000000131172ca */ /* 0x040fe200000e0000 */
[----:B------:R0:W-:Y:S01]  /*1870*/  ST.E desc[UR10][R2.64+0xc], RZ ;  /* 0x00000cff02007985 */ /* 0x0001e2000c10190a */
[----:B------:R-:W-:Y:S02]  /*1880*/  R2UR UR18, R18 ;  /* 0x00000000121272ca */ /* 0x000fe400000e0000 */
[----:B------:R-:W-:Y:S01]  /*1890*/  R2UR UR19, R19 ;  /* 0x00000000131372ca */ /* 0x000fe200000e0000 */
[----:B------:R0:W-:Y:S01]  /*18a0*/  ST.E desc[UR12][R2.64+0x10], RZ ;  /* 0x000010ff02007985 */ /* 0x0001e2000c10190c */
[----:B------:R-:W-:-:S03]  /*18b0*/  ISETP.NE.AND P0, PT, R0, R5, PT ;  /* 0x000000050000720c */ /* 0x000fc60003f05270 */
[----:B------:R0:W-:Y:S04]  /*18c0*/  ST.E desc[UR14][R2.64+0x14], RZ ;  /* 0x000014ff02007985 */ /* 0x0001e8000c10190e */
[----:B------:R0:W-:Y:S04]  /*18d0*/  ST.E desc[UR16][R2.64+0x18], RZ ;  /* 0x000018ff02007985 */ /* 0x0001e8000c101910 */
[----:B------:R0:W-:Y:S02]  /*18e0*/  ST.E desc[UR18][R2.64+0x1c], RZ ;  /* 0x00001cff02007985 */ /* 0x0001e4000c101912 */
[----:B------:R-:W-:Y:S05]  /*18f0*/  @P0 BRA `(.L_x_21) ;  /* 0xfffffffc00900947 */ /* 0x000fea000383ffff */
[----:B------:R-:W-:Y:S05]  /*1900*/  BSYNC.RECONVERGENT B0 ;  /* 0x0000000000007941 */ /* 0x000fea0003800200 */
.L_x_20:
[----:B------:R-:W-:Y:S05]  /*1910*/  @!P1 BRA `(.L_x_10) ;  /* 0x0000000000849947 */ /* 0x000fea0003800000 */
[----:B------:R-:W-:Y:S02]  /*1920*/  ISETP.GE.U32.AND P0, PT, R4, 0x4, PT ;  /* 0x000000040400780c */ /* 0x000fe40003f06070 */
[----:B------:R-:W-:-:S04]  /*1930*/  LOP3.LUT R0, R6, 0x3, RZ, 0xc0, !PT ;  /* 0x0000000306007812 */ /* 0x000fc800078ec0ff */
[----:B------:R-:W-:-:S07]  /*1940*/  ISETP.NE.AND P1, PT, R0, RZ, PT ;  /* 0x000000ff0000720c */ /* 0x000fce0003f25270 */
[C---:B------:R-:W-:Y:S01]  /*1950*/  @P0 R2UR UR4, R18.reuse ;  /* 0x00000000120402ca */ /* 0x040fe200000e0000 */
[----:B0-----:R-:W-:Y:S01]  /*1960*/  @P0 IMAD.WIDE.U32 R2, R5, 0x4, R22 ;  /* 0x0000000405020825 */ /* 0x001fe200078e0016 */
[----:B------:R-:W-:Y:S02]  /*1970*/  @P0 R2UR UR5, R19 ;  /* 0x00000000130502ca */ /* 0x000fe400000e0000 */
[C---:B------:R-:W-:Y:S01]  /*1980*/  @P0 R2UR UR6, R18.reuse ;  /* 0x00000000120602ca */ /* 0x040fe200000e0000 */
[----:B------:R-:W-:Y:S01]  /*1990*/  @P0 VIADD R5, R5, 0x4 ;  /* 0x0000000405050836 */ /* 0x000fe20000000000 */
[C---:B------:R-:W-:Y:S02]  /*19a0*/  @P0 R2UR UR7, R19.reuse ;  /* 0x00000000130702ca */ /* 0x040fe400000e0000 */
[----:B------:R-:W-:Y:S02]  /*19b0*/  @P0 R2UR UR8, R18 ;  /* 0x00000000120802ca */ /* 0x000fe400000e0000 */
[----:B------:R-:W-:-:S02]  /*19c0*/  @P0 R2UR UR9, R19 ;  /* 0x00000000130902ca */ /* 0x000fc400000e0000 */
[----:B------:R-:W-:Y:S02]  /*19d0*/  @P0 R2UR UR10, R18 ;  /* 0x00000000120a02ca */ /* 0x000fe400000e0000 */
[----:B------:R-:W-:Y:S01]  /*19e0*/  @P0 R2UR UR11, R19 ;  /* 0x00000000130b02ca */ /* 0x000fe200000e0000 */
[----:B------:R2:W-:Y:S04]  /*19f0*/  @P0 ST.E desc[UR4][R2.64], RZ ;  /* 0x000000ff02000985 */ /* 0x0005e8000c101904 */
[----:B------:R2:W-:Y:S04]  /*1a00*/  @P0 ST.E desc[UR6][R2.64+0x4], RZ ;  /* 0x000004ff02000985 */ /* 0x0005e8000c101906 */
[----:B------:R2:W-:Y:S04]  /*1a10*/  @P0 ST.E desc[UR8][R2.64+0x8], RZ ;  /* 0x000008ff02000985 */ /* 0x0005e8000c101908 */
[----:B------:R2:W-:Y:S01]  /*1a20*/  @P0 ST.E desc[UR10][R2.64+0xc], RZ ;  /* 0x00000cff02000985 */ /* 0x0005e2000c10190a */
[----:B------:R-:W-:Y:S05]  /*1a30*/  @!P1 BRA `(.L_x_10) ;  /* 0x00000000003c9947 */ /* 0x000fea0003800000 */
[----:B--2---:R-:W-:Y:S02]  /*1a40*/  LOP3.LUT R2, R6, 0x1, RZ, 0xc0, !PT ;  /* 0x0000000106027812 */ /* 0x004fe400078ec0ff */
[----:B------:R-:W-:Y:S02]  /*1a50*/  ISETP.NE.AND P0, PT, R0, 0x1, PT ;  /* 0x000000010000780c */ /* 0x000fe40003f05270 */
[----:B------:R-:W-:-:S11]  /*1a60*/  ISETP.NE.U32.AND P1, PT, R2, 0x1, PT ;  /* 0x000000010200780c */ /* 0x000fd60003f25070 */
[C---:B------:R-:W-:Y:S01]  /*1a70*/  @P0 R2UR UR4, R18.reuse ;  /* 0x00000000120402ca */ /* 0x040fe200000e0000 */
[--C-:B------:R-:W-:Y:S01]  /*1a80*/  @P0 IMAD.WIDE.U32 R8, R5, 0x4, R22.reuse ;  /* 0x0000000405080825 */ /* 0x100fe200078e0016 */
[----:B------:R-:W-:Y:S02]  /*1a90*/  @P0 R2UR UR5, R19 ;  /* 0x00000000130502ca */ /* 0x000fe400000e0000 */
[C---:B------:R-:W-:Y:S01]  /*1aa0*/  @P0 R2UR UR6, R18.reuse ;  /* 0x00000000120602ca */ /* 0x040fe200000e0000 */
[----:B------:R-:W-:Y:S01]  /*1ab0*/  @P0 VIADD R5, R5, 0x2 ;  /* 0x0000000205050836 */ /* 0x000fe20000000000 */
[----:B------:R-:W-:Y:S02]  /*1ac0*/  @P0 R2UR UR7, R19 ;  /* 0x00000000130702ca */ /* 0x000fe400000e0000 */
[----:B------:R-:W-:Y:S01]  /*1ad0*/  @!P1 R2UR UR8, R18 ;  /* 0x00000000120892ca */ /* 0x000fe200000e0000 */
[----:B------:R-:W-:Y:S01]  /*1ae0*/  @!P1 IMAD.WIDE.U32 R2, R5, 0x4, R22 ;  /* 0x0000000405029825 */ /* 0x000fe200078e0016 */
[----:B------:R-:W-:-:S05]  /*1af0*/  @!P1 R2UR UR9, R19 ;  /* 0x00000000130992ca */ /* 0x000fca00000e0000 */
[----:B------:R0:W-:Y:S04]  /*1b00*/  @P0 ST.E desc[UR4][R8.64], RZ ;  /* 0x000000ff08000985 */ /* 0x0001e8000c101904 */
[----:B------:R0:W-:Y:S04]  /*1b10*/  @P0 ST.E desc[UR6][R8.64+0x4], RZ ;  /* 0x000004ff08000985 */ /* 0x0001e8000c101906 */
[----:B------:R0:W-:Y:S02]  /*1b20*/  @!P1 ST.E desc[UR8][R2.64], RZ ;  /* 0x000000ff02009985 */ /* 0x0001e4000c101908 */
.L_x_10:
[----:B------:R-:W0:Y:S01]  /*1b30*/  LDCU UR4, c[0x0][0x39c] ;  /* 0x00007380ff0477ac */ /* 0x000e220008000800 */
[----:B------:R-:W-:Y:S01]  /*1b40*/  BSSY.RECONVERGENT B0, `(.L_x_22) ;  /* 0x00001be000007945 */ /* 0x000fe20003800200 */
[----:B01234-:R-:W-:Y:S01]  /*1b50*/  IMAD.MOV.U32 R2, RZ, RZ, RZ ;  /* 0x000000ffff027224 */ /* 0x01ffe200078e00ff */
[----:B------:R-:W-:-:S04]  /*1b60*/  VIMNMX R0, PT, PT, R6, UR4, PT ;  /* 0x0000000406007c48 */ /* 0x000fc8000bfe0100 */
[----:B------:R-:W-:-:S13]  /*1b70*/  ISETP.GE.AND P0, PT, R0, 0x1, PT ;  /* 0x000000010000780c */ /* 0x000fda0003f06270 */
[----:B------:R-:W-:Y:S05]  /*1b80*/  @!P0 BRA `(.L_x_23) ;  /* 0x0000001800e48947 */ /* 0x000fea0003800000 */
[C---:B------:R-:W-:Y:S01]  /*1b90*/  LOP3.LUT R0, R6.reuse, 0x7, RZ, 0xc0, !PT ;  /* 0x0000000706007812 */ /* 0x040fe200078ec0ff */
[----:B------:R-:W-:Y:S01]  /*1ba0*/  IMAD.MOV.U32 R5, RZ, RZ, RZ ;  /* 0x000000ffff057224 */ /* 0x000fe200078e00ff */
[C---:B------:R-:W-:Y:S01]  /*1bb0*/  LOP3.LUT R3, R6.reuse, 0x3, RZ, 0xc0, !PT ;  /* 0x0000000306037812 */ /* 0x040fe200078ec0ff */
[----:B------:R-:W-:Y:S01]  /*1bc0*/  IMAD.MOV.U32 R2, RZ, RZ, RZ ;  /* 0x000000ffff027224 */ /* 0x000fe200078e00ff */
[----:B------:R-:W-:-:S07]  /*1bd0*/  LOP3.LUT R4, R6, 0x7ffffffc, RZ, 0xc0, !PT ;  /* 0x7ffffffc06047812 */ /* 0x000fce00078ec0ff */
.L_x_66:
[----:B0----5:R-:W0:Y:S01]  /*1be0*/  LDC R7, c[0x0][0x398] ;  /* 0x0000e600ff077b82 */ /* 0x021e220000000800 */
[----:B------:R-:W-:Y:S01]  /*1bf0*/  R2UR UR4, R18 ;  /* 0x00000000120472ca */ /* 0x000fe200000e0000 */
[----:B--2---:R-:W-:Y:S01]  /*1c00*/  IMAD.WIDE.U32 R8, R5, 0x4, R16 ;  /* 0x0000000405087825 */ /* 0x004fe200078e0010 */
[----:B------:R-:W-:-:S03]  /*1c10*/  R2UR UR5, R19 ;  /* 0x00000000130572ca */ /* 0x000fc600000e0000 */
[----:B------:R-:W-:-:S10]  /*1c20*/  IMAD.MOV.U32 R13, RZ, RZ, RZ ;  /* 0x000000ffff0d7224 */ /* 0x000fd400078e00ff */
[----:B-1----:R1:W5:Y:S01]  /*1c30*/  LD.E R6, desc[UR4][R8.64] ;  /* 0x0000000408067980 */ /* 0x002362000c101900 */
[----:B0-----:R-:W-:-:S13]  /*1c40*/  ISETP.GE.U32.AND P0, PT, R7, 0x8, PT ;  /* 0x000000080700780c */ /* 0x001fda0003f06070 */
[----:B-1-3--:R-:W-:Y:S05]  /*1c50*/  @!P0 BRA `(.L_x_24) ;  /* 0x0000000400948947 */ /* 0x00afea0003800000 */
[----:B------:R-:W-:Y:S01]  /*1c60*/  IADD3 R28, P0, PT, R22, 0x10, RZ ;  /* 0x00000010161c7810 */ /* 0x000fe20007f1e0ff */
[----:B------:R-:W-:Y:S01]  /*1c70*/  BSSY.RECONVERGENT B1, `(.L_x_25) ;  /* 0x0000062000017945 */ /* 0x000fe20003800200 */
[----:B------:R-:W-:Y:S01]  /*1c80*/  IADD3 R20, P1, PT, R24, 0x10, RZ ;  /* 0x0000001018147810 */ /* 0x000fe20007f3e0ff */
[----:B-----5:R-:W-:Y:S01]  /*1c90*/  IMAD.MOV.U32 R27, RZ, RZ, R6 ;  /* 0x000000ffff1b7224 */ /* 0x020fe200078e0006 */
[----:B------:R-:W-:Y:S01]  /*1ca0*/  LOP3.LUT R9, R7, 0x7ffffff8, RZ, 0xc0, !PT ;  /* 0x7ffffff807097812 */ /* 0x000fe200078ec0ff */
[----:B------:R-:W-:Y:S02]  /*1cb0*/  IMAD.X R29, RZ, RZ, R23, P0 ;  /* 0x000000ffff1d7224 */ /* 0x000fe400000e0617 */
[----:B------:R-:W-:Y:S02]  /*1cc0*/  IMAD.X R13, RZ, RZ, R25, P1 ;  /* 0x000000ffff0d7224 */ /* 0x000fe400008e0619 */
[----:B------:R-:W-:-:S07]  /*1cd0*/  IMAD.MOV R30, RZ, RZ, -R9 ;  /* 0x000000ffff1e7224 */ /* 0x000fce00078e0a09 */
.L_x_26:
[----:B------:R-:W0:Y:S01]  /*1ce0*/  LDC.64 R14, c[0x0][0x390] ;  /* 0x0000e400ff0e7b82 */ /* 0x000e220000000a00 */
[C---:B------:R-:W-:Y:S01]  /*1cf0*/  R2UR UR6, R18.reuse ;  /* 0x00000000120672ca */ /* 0x040fe200000e0000 */
[----:B------:R-:W-:Y:S01]  /*1d00*/  IMAD.MOV.U32 R12, RZ, RZ, R20 ;  /* 0x000000ffff0c7224 */ /* 0x000fe200078e0014 */
[C---:B------:R-:W-:Y:S02]  /*1d10*/  R2UR UR7, R19.reuse ;  /* 0x00000000130772ca */ /* 0x040fe400000e0000 */
[----:B------:R-:W-:Y:S02]  /*1d20*/  R2UR UR4, R18 ;  /* 0x00000000120472ca */ /* 0x000fe400000e0000 */
[----:B------:R-:W-:-:S09]  /*1d30*/  R2UR UR5, R19 ;  /* 0x00000000130572ca */ /* 0x000fd200000e0000 */
[----:B-1----:R-:W2:Y:S01]  /*1d40*/  LD.E R11, desc[UR6][R12.64+-0x10] ;  /* 0xfffff0060c0b7980 */ /* 0x002ea2000c101900 */
[----:B0-----:R-:W-:-:S05]  /*1d50*/  IMAD.WIDE R14, R27, 0x4, R14 ;  /* 0x000000041b0e7825 */ /* 0x001fca00078e020e */
[----:B------:R-:W2:Y:S01]  /*1d60*/  LDG.E R8, desc[UR4][R14.64] ;  /* 0x000000040e087981 */ /* 0x000ea2000c1e1900 */
[----:B------:R-:W-:Y:S02]  /*1d70*/  R2UR UR8, R18 ;  /* 0x00000000120872ca */ /* 0x000fe400000e0000 */
[----:B------:R-:W-:Y:S01]  /*1d80*/  R2UR UR9, R19 ;  /* 0x00000000130972ca */ /* 0x000fe200000e0000 */
[----:B------:R-:W-:Y:S02]  /*1d90*/  IMAD.MOV.U32 R10, RZ, RZ, R28 ;  /* 0x000000ffff0a7224 */ /* 0x000fe400078e001c */
[----:B--2---:R-:W-:Y:S02]  /*1da0*/  IMAD.IADD R11, R11, 0x1, -R8 ;  /* 0x000000010b0b7824 */ /* 0x004fe400078e0a08 */
[----:B------:R-:W0:Y:S03]  /*1db0*/  LDC R8, c[0x0][0x39c] ;  /* 0x0000e700ff087b82 */ /* 0x000e260000000800 */
[----:B------:R1:W-:Y:S04]  /*1dc0*/  ST.E desc[UR4][R12.64+-0x10], R11 ;  /* 0xfffff00b0c007985 */ /* 0x0003e8000c101904 */
[----:B------:R-:W2:Y:S01]  /*1dd0*/  LDG.E R20, desc[UR6][R14.64] ;  /* 0x000000060e147981 */ /* 0x000ea2000c1e1900 */
[----:B-1----:R-:W-:-:S05]  /*1de0*/  IMAD.MOV.U32 R11, RZ, RZ, R29 ;  /* 0x000000ffff0b7224 */ /* 0x002fca00078e001d */
[----:B------:R-:W2:Y:S01]  /*1df0*/  LD.E R21, desc[UR8][R10.64+-0x10] ;  /* 0xfffff0080a157980 */ /* 0x000ea2000c101900 */
[----:B0-----:R-:W-:-:S04]  /*1e00*/  IMAD.WIDE.U32 R28, R8, 0x4, R14 ;  /* 0x00000004081c7825 */ /* 0x001fc800078e000e */
[----:B--2---:R-:W-:-:S05]  /*1e10*/  IMAD.IADD R21, R20, 0x1, R21 ;  /* 0x0000000114157824 */ /* 0x004fca00078e0215 */
[----:B------:R0:W-:Y:S04]  /*1e20*/  ST.E desc[UR4][R10.64+-0x10], R21 ;  /* 0xfffff0150a007985 */ /* 0x0001e8000c101904 */
[----:B------:R-:W2:Y:S04]  /*1e30*/  LD.E R31, desc[UR8][R12.64+-0xc] ;  /* 0xfffff4080c1f7980 */ /* 0x000ea8000c101900 */
[----:B------:R-:W2:Y:S02]  /*1e40*/  LDG.E R20, desc[UR6][R28.64] ;  /* 0x000000061c147981 */ /* 0x000ea4000c1e1900 */
[----:B--2---:R-:W-:-:S05]  /*1e50*/  IMAD.IADD R31, R31, 0x1, -R20 ;  /* 0x000000011f1f7824 */ /* 0x004fca00078e0a14 */
[----:B------:R1:W-:Y:S04]  /*1e60*/  ST.E desc[UR4][R12.64+-0xc], R31 ;  /* 0xfffff41f0c007985 */ /* 0x0003e8000c101904 */
[----:B------:R-:W2:Y:S04]  /*1e70*/  LDG.E R20, desc[UR6][R28.64] ;  /* 0x000000061c147981 */ /* 0x000ea8000c1e1900 */
[----:B------:R-:W2:Y:S02]  /*1e80*/  LD.E R33, desc[UR8][R10.64+-0xc] ;  /* 0xfffff4080a217980 */ /* 0x000ea4000c101900 */
[----:B--2---:R-:W-:-:S02]  /*1e90*/  IMAD.IADD R33, R20, 0x1, R33 ;  /* 0x0000000114217824 */ /* 0x004fc400078e0221 */
[----:B0-----:R-:W-:-:S03]  /*1ea0*/  IMAD.WIDE.U32 R20, R8, 0x8, R14 ;  /* 0x0000000808147825 */ /* 0x001fc600078e000e */
[----:B------:R0:W-:Y:S04]  /*1eb0*/  ST.E desc[UR4][R10.64+-0xc], R33 ;  /* 0xfffff4210a007985 */ /* 0x0001e8000c101904 */
[----:B------:R-:W2:Y:S04]  /*1ec0*/  LD.E R35, desc[UR8][R12.64+-0x8] ;  /* 0xfffff8080c237980 */ /* 0x000ea8000c101900 */
[----:B------:R-:W2:Y:S02]  /*1ed0*/  LDG.E R32, desc[UR6][R20.64] ;  /* 0x0000000614207981 */ /* 0x000ea4000c1e1900 */
[----:B--2---:R-:W-:-:S05]  /*1ee0*/  IMAD.IADD R35, R35, 0x1, -R32 ;  /* 0x0000000123237824 */ /* 0x004fca00078e0a20 */
[----:B------:R-:W-:Y:S04]  /*1ef0*/  ST.E desc[UR4][R12.64+-0x8], R35 ;  /* 0xfffff8230c007985 */ /* 0x000fe8000c101904 */
[----:B------:R-:W1:Y:S04]  /*1f00*/  LDG.E R28, desc[UR6][R20.64] ;  /* 0x00000006141c7981 */ /* 0x000e68000c1e1900 */
[----:B------:R-:W1:Y:S02]  /*1f10*/  LD.E R29, desc[UR8][R10.64+-0x8] ;  /* 0xfffff8080a1d7980 */ /* 0x000e64000c101900 */
[----:B-1----:R-:W-:-:S02]  /*1f20*/  IMAD.IADD R31, R28, 0x1, R29 ;  /* 0x000000011c1f7824 */ /* 0x002fc400078e021d */
[----:B------:R-:W-:-:S03]  /*1f30*/  IMAD.WIDE.U32 R28, R8, 0xc, R14 ;  /* 0x0000000c081c7825 */ /* 0x000fc600078e000e */
[----:B------:R1:W-:Y:S04]  /*1f40*/  ST.E desc[UR4][R10.64+-0x8], R31 ;  /* 0xfffff81f0a007985 */ /* 0x0003e8000c101904 */
[----:B0-----:R-:W2:Y:S04]  /*1f50*/  LD.E R33, desc[UR8][R12.64+-0x4] ;  /* 0xfffffc080c217980 */ /* 0x001ea8000c101900 */
        /* <DEDUP_REMOVED lines=8> */
[----:B------:R-:W2:Y:S04]  /*1fe0*/  LD.E R35, desc[UR8][R12.64] ;  /* 0x000000080c237980 */ /* 0x000ea8000c101900 */
[----:B------:R-:W2:Y:S02]  /*1ff0*/  LDG.E R32, desc[UR6][R20.64] ;  /* 0x0000000614207981 */ /* 0x000ea4000c1e1900 */
[----:B--2---:R-:W-:-:S05]  /*2000*/  IMAD.IADD R35, R35, 0x1, -R32 ;  /* 0x0000000123237824 */ /* 0x004fca00078e0a20 */
[----:B------:R-:W-:Y:S04]  /*2010*/  ST.E desc[UR4][R12.64], R35 ;  /* 0x000000230c007985 */ /* 0x000fe8000c101904 */
[----:B------:R-:W0:Y:S04]  /*2020*/  LDG.E R28, desc[UR6][R20.64] ;  /* 0x00000006141c7981 */ /* 0x000e28000c1e1900 */
[----:B------:R-:W0:Y:S02]  /*2030*/  LD.E R29, desc[UR8][R10.64] ;  /* 0x000000080a1d7980 */ /* 0x000e24000c101900 */
[----:B0-----:R-:W-:-:S02]  /*2040*/  IMAD.IADD R31, R28, 0x1, R29 ;  /* 0x000000011c1f7824 */ /* 0x001fc400078e021d */
        /* <DEDUP_REMOVED lines=15> */
[----:B------:R-:W2:Y:S04]  /*2140*/  LDG.E R28, desc[UR6][R20.64] ;  /* 0x00000006141c7981 */ /* 0x000ea8000c1e1900 */
[----:B------:R-:W2:Y:S01]  /*2150*/  LD.E R29, desc[UR8][R10.64+0x8] ;  /* 0x000008080a1d7980 */ /* 0x000ea2000c101900 */
[----:B------:R-:W-:-:S04]  /*2160*/  IMAD.WIDE.U32 R14, R8, 0x1c, R14 ;  /* 0x0000001c080e7825 */ /* 0x000fc800078e000e */
[----:B--2---:R-:W-:-:S05]  /*2170*/  IMAD.IADD R29, R28, 0x1, R29 ;  /* 0x000000011c1d7824 */ /* 0x004fca00078e021d */
[----:B------:R1:W-:Y:S04]  /*2180*/  ST.E desc[UR4][R10.64+0x8], R29 ;  /* 0x0000081d0a007985 */ /* 0x0003e8000c101904 */
[----:B------:R-:W2:Y:S04]  /*2190*/  LDG.E R28, desc[UR6][R14.64] ;  /* 0x000000060e1c7981 */ /* 0x000ea8000c1e1900 */
[----:B0-----:R-:W2:Y:S01]  /*21a0*/  LD.E R31, desc[UR8][R12.64+0xc] ;  /* 0x00000c080c1f7980 */ /* 0x001ea2000c101900 */
[----:B------:R-:W-:Y:S02]  /*21b0*/  VIADD R30, R30, 0x8 ;  /* 0x000000081e1e7836 */ /* 0x000fe40000000000 */
[----:B--2---:R-:W-:-:S05]  /*21c0*/  IMAD.IADD R31, R31, 0x1, -R28 ;  /* 0x000000011f1f7824 */ /* 0x004fca00078e0a1c */
[----:B------:R0:W-:Y:S04]  /*21d0*/  ST.E desc[UR4][R12.64+0xc], R31 ;  /* 0x00000c1f0c007985 */ /* 0x0001e8000c101904 */
[----:B------:R-:W2:Y:S04]  /*21e0*/  LDG.E R20, desc[UR6][R14.64] ;  /* 0x000000060e147981 */ /* 0x000ea8000c1e1900 */
[----:B------:R-:W2:Y:S01]  /*21f0*/  LD.E R21, desc[UR8][R10.64+0xc] ;  /* 0x00000c080a157980 */ /* 0x000ea2000c101900 */
[----:B------:R-:W-:Y:S02]  /*2200*/  ISETP.NE.AND P0, PT, R30, RZ, PT ;  /* 0x000000ff1e00720c */ /* 0x000fe40003f05270 */
[----:B------:R-:W-:Y:S01]  /*2210*/  IADD3 R28, P1, PT, R10, 0x20, RZ ;  /* 0x000000200a1c7810 */ /* 0x000fe20007f3e0ff */
[----:B------:R-:W-:-:S04]  /*2220*/  IMAD R27, R8, 0x8, R27 ;  /* 0x00000008081b7824 */ /* 0x000fc800078e021b */
[----:B-1----:R-:W-:Y:S02]  /*2230*/  IMAD.X R29, RZ, RZ, R11, P1 ;  /* 0x000000ffff1d7224 */ /* 0x002fe400008e060b */
[----:B--2---:R-:W-:Y:S01]  /*2240*/  IMAD.IADD R21, R20, 0x1, R21 ;  /* 0x0000000114157824 */ /* 0x004fe200078e0215 */
[----:B------:R-:W-:-:S04]  /*2250*/  IADD3 R20, P2, PT, R12, 0x20, RZ ;  /* 0x000000200c147810 */ /* 0x000fc80007f5e0ff */
[----:B------:R1:W-:Y:S01]  /*2260*/  ST.E desc[UR4][R10.64+0xc], R21 ;  /* 0x00000c150a007985 */ /* 0x0003e2000c101904 */
[----:B0-----:R-:W-:Y:S01]  /*2270*/  IMAD.X R13, RZ, RZ, R13, P2 ;  /* 0x000000ffff0d7224 */ /* 0x001fe200010e060d */
[----:B------:R-:W-:Y:S07]  /*2280*/  @P0 BRA `(.L_x_26) ;  /* 0xfffffff800940947 */ /* 0x000fee000383ffff */
[----:B------:R-:W-:Y:S05]  /*2290*/  BSYNC.RECONVERGENT B1 ;  /* 0x0000000000017941 */ /* 0x000fea0003800200 */
.L_x_25:
[----:B------:R-:W-:-:S07]  /*22a0*/  IMAD.MOV.U32 R13, RZ, RZ, R9 ;  /* 0x000000ffff0d7224 */ /* 0x000fce00078e0009 */
.L_x_24:
[----:B------:R-:W-:Y:S01]  /*22b0*/  ISETP.NE.AND P0, PT, R0, RZ, PT ;  /* 0x000000ff0000720c */ /* 0x000fe20003f05270 */
[----:B------:R-:W-:-:S12]  /*22c0*/  BSSY.RECONVERGENT B1, `(.L_x_27) ;  /* 0x0000072000017945 */ /* 0x000fd80003800200 */
[----:B------:R-:W-:Y:S05]  /*22d0*/  @!P0 BRA `(.L_x_28) ;  /* 0x0000000400c08947 */ /* 0x000fea0003800000 */
[----:B------:R-:W-:Y:S01]  /*22e0*/  VIADD R8, R0, 0xffffffff ;  /* 0xffffffff00087836 */ /* 0x000fe20000000000 */
[----:B------:R-:W-:Y:S01]  /*22f0*/  BSSY.RECONVERGENT B2, `(.L_x_29) ;  /* 0x0000034000027945 */ /* 0x000fe20003800200 */
[----:B------:R-:W-:-:S03]  /*2300*/  ISETP.NE.AND P1, PT, R3, RZ, PT ;  /* 0x000000ff0300720c */ /* 0x000fc60003f25270 */
[----:B------:R-:W-:-:S13]  /*2310*/  ISETP.GE.U32.AND P0, PT, R8, 0x3, PT ;  /* 0x000000030800780c */ /* 0x000fda0003f06070 */
[----:B------:R-:W-:Y:S05]  /*2320*/  @!P0 BRA `(.L_x_30) ;  /* 0x0000000000c08947 */ /* 0x000fea0003800000 */
[----:B------:R-:W0:Y:S01]  /*2330*/  LDC R27, c[0x0][0x39c] ;  /* 0x0000e700ff1b7b82 */ /* 0x000e220000000800 */
[C---:B------:R-:W-:Y:S01]  /*2340*/  R2UR UR6, R18.reuse ;  /* 0x00000000120672ca */ /* 0x040fe200000e0000 */
[----:B-1----:R-:W-:Y:S01]  /*2350*/  IMAD.WIDE.U32 R10, R13, 0x4, R24 ;  /* 0x000000040d0a7825 */ /* 0x002fe200078e0018 */
[C---:B------:R-:W-:Y:S02]  /*2360*/  R2UR UR7, R19.reuse ;  /* 0x00000000130772ca */ /* 0x040fe400000e0000 */
[----:B------:R-:W-:Y:S02]  /*2370*/  R2UR UR4, R18 ;  /* 0x00000000120472ca */ /* 0x000fe400000e0000 */
[----:B------:R-:W-:Y:S01]  /*2380*/  R2UR UR5, R19 ;  /* 0x00000000130572ca */ /* 0x000fe200000e0000 */
[----:B------:R-:W1:Y:S01]  /*2390*/  LDC.64 R14, c[0x0][0x390] ;  /* 0x0000e400ff0e7b82 */ /* 0x000e620000000a00 */
[----:B0----5:R-:W-:-:S04]  /*23a0*/  IMAD R9, R13, R27, R6 ;  /* 0x0000001b0d097224 */ /* 0x021fc800078e0206 */
[----:B-1----:R-:W-:-:S03]  /*23b0*/  IMAD.WIDE R14, R9, 0x4, R14 ;  /* 0x00000004090e7825 */ /* 0x002fc600078e020e */
[----:B------:R-:W2:Y:S04]  /*23c0*/  LD.E R9, desc[UR6][R10.64] ;  /* 0x000000060a097980 */ /* 0x000ea8000c101900 */
[----:B------:R-:W2:Y:S01]  /*23d0*/  LDG.E R8, desc[UR4][R14.64] ;  /* 0x000000040e087981 */ /* 0x000ea2000c1e1900 */
[----:B------:R-:W-:Y:S02]  /*23e0*/  R2UR UR8, R18 ;  /* 0x00000000120872ca */ /* 0x000fe400000e0000 */
[----:B------:R-:W-:Y:S01]  /*23f0*/  R2UR UR9, R19 ;  /* 0x00000000130972ca */ /* 0x000fe200000e0000 */
[----:B--2---:R-:W-:Y:S02]  /*2400*/  IMAD.IADD R29, R9, 0x1, -R8 ;  /* 0x00000001091d7824 */ /* 0x004fe400078e0a08 */
[----:B------:R-:W-:-:S03]  /*2410*/  IMAD.WIDE.U32 R8, R13, 0x4, R22 ;  /* 0x000000040d087825 */ /* 0x000fc600078e0016 */
[----:B------:R0:W-:Y:S04]  /*2420*/  ST.E desc[UR4][R10.64], R29 ;  /* 0x0000001d0a007985 */ /* 0x0001e8000c101904 */
[----:B------:R-:W2:Y:S04]  /*2430*/  LDG.E R12, desc[UR6][R14.64] ;  /* 0x000000060e0c7981 */ /* 0x000ea8000c1e1900 */
[----:B------:R-:W2:Y:S02]  /*2440*/  LD.E R21, desc[UR8][R8.64] ;  /* 0x0000000808157980 */ /* 0x000ea4000c101900 */
[----:B--2---:R-:W-:-:S02]  /*2450*/  IMAD.IADD R31, R12, 0x1, R21 ;  /* 0x000000010c1f7824 */ /* 0x004fc400078e0215 */
[----:B------:R-:W-:-:S03]  /*2460*/  IMAD.WIDE.U32 R20, R27, 0x4, R14 ;  /* 0x000000041b147825 */ /* 0x000fc600078e000e */
[----:B------:R1:W-:Y:S04]  /*2470*/  ST.E desc[UR4][R8.64], R31 ;  /* 0x0000001f08007985 */ /* 0x0003e8000c101904 */
[----:B------:R-:W2:Y:S04]  /*2480*/  LDG.E R12, desc[UR6][R20.64] ;  /* 0x00000006140c7981 */ /* 0x000ea8000c1e1900 */
[----:B------:R-:W2:Y:S02]  /*2490*/  LD.E R33, desc[UR8][R10.64+0x4] ;  /* 0x000004080a217980 */ /* 0x000ea4000c101900 */
[----:B--2---:R-:W-:-:S05]  /*24a0*/  IMAD.IADD R33, R33, 0x1, -R12 ;  /* 0x0000000121217824 */ /* 0x004fca00078e0a0c */
[----:B------:R-:W-:Y:S04]  /*24b0*/  ST.E desc[UR4][R10.64+0x4], R33 ;  /* 0x000004210a007985 */ /* 0x000fe8000c101904 */
[----:B------:R-:W0:Y:S04]  /*24c0*/  LDG.E R12, desc[UR6][R20.64] ;  /* 0x00000006140c7981 */ /* 0x000e28000c1e1900 */
[----:B------:R-:W0:Y:S02]  /*24d0*/  LD.E R15, desc[UR8][R8.64+0x4] ;  /* 0x00000408080f7980 */ /* 0x000e24000c101900 */
[----:B0-----:R-:W-:-:S02]  /*24e0*/  IMAD.IADD R29, R12, 0x1, R15 ;  /* 0x000000010c1d7824 */ /* 0x001fc400078e020f */
[----:B------:R-:W-:-:S03]  /*24f0*/  IMAD.WIDE.U32 R14, R27, 0x4, R20 ;  /* 0x000000041b0e7825 */ /* 0x000fc600078e0014 */
[----:B------:R0:W-:Y:S04]  /*2500*/  ST.E desc[UR4][R8.64+0x4], R29 ;  /* 0x0000041d08007985 */ /* 0x0001e8000c101904 */
[----:B------:R-:W2:Y:S04]  /*2510*/  LDG.E R12, desc[UR6][R14.64] ;  /* 0x000000060e0c7981 */ /* 0x000ea8000c1e1900 */
[----:B-1----:R-:W2:Y:S02]  /*2520*/  LD.E R31, desc[UR8][R10.64+0x8] ;  /* 0x000008080a1f7980 */ /* 0x002ea4000c101900 */
[----:B--2---:R-:W-:-:S05]  /*2530*/  IMAD.IADD R31, R31, 0x1, -R12 ;  /* 0x000000011f1f7824 */ /* 0x004fca00078e0a0c */
[----:B------:R2:W-:Y:S04]  /*2540*/  ST.E desc[UR4][R10.64+0x8], R31 ;  /* 0x0000081f0a007985 */ /* 0x0005e8000c101904 */
[----:B------:R-:W0:Y:S04]  /*2550*/  LDG.E R12, desc[UR6][R14.64] ;  /* 0x000000060e0c7981 */ /* 0x000e28000c1e1900 */
[----:B------:R-:W0:Y:S02]  /*2560*/  LD.E R21, desc[UR8][R8.64+0x8] ;  /* 0x0000080808157980 */ /* 0x000e24000c101900 */
[----:B0-----:R-:W-:-:S02]  /*2570*/  IMAD.IADD R29, R12, 0x1, R21 ;  /* 0x000000010c1d7824 */ /* 0x001fc400078e0215 */
[----:B------:R-:W-:-:S03]  /*2580*/  IMAD.WIDE.U32 R20, R27, 0x4, R14 ;  /* 0x000000041b147825 */ /* 0x000fc600078e000e */
[----:B------:R2:W-:Y:S04]  /*2590*/  ST.E desc[UR4][R8.64+0x8], R29 ;  /* 0x0000081d08007985 */ /* 0x0005e8000c101904 */
[----:B------:R-:W3:Y:S04]  /*25a0*/  LDG.E R12, desc[UR6][R20.64] ;  /* 0x00000006140c7981 */ /* 0x000ee8000c1e1900 */
[----:B------:R-:W3:Y:S02]  /*25b0*/  LD.E R27, desc[UR8][R10.64+0xc] ;  /* 0x00000c080a1b7980 */ /* 0x000ee4000c101900 */
[----:B---3--:R-:W-:-:S05]  /*25c0*/  IMAD.IADD R27, R27, 0x1, -R12 ;  /* 0x000000011b1b7824 */ /* 0x008fca00078e0a0c */
[----:B------:R2:W-:Y:S04]  /*25d0*/  ST.E desc[UR4][R10.64+0xc], R27 ;  /* 0x00000c1b0a007985 */ /* 0x0005e8000c101904 */
[----:B------:R-:W3:Y:S04]  /*25e0*/  LDG.E R12, desc[UR6][R20.64] ;  /* 0x00000006140c7981 */ /* 0x000ee8000c1e1900 */
[----:B------:R-:W3:Y:S01]  /*25f0*/  LD.E R15, desc[UR8][R8.64+0xc] ;  /* 0x00000c08080f7980 */ /* 0x000ee2000c101900 */
[----:B------:R-:W-:Y:S02]  /*2600*/  VIADD R13, R13, 0x4 ;  /* 0x000000040d0d7836 */ /* 0x000fe40000000000 */
[----:B---3--:R-:W-:-:S05]  /*2610*/  IMAD.IADD R15, R12, 0x1, R15 ;  /* 0x000000010c0f7824 */ /* 0x008fca00078e020f */
[----:B------:R2:W-:Y:S02]  /*2620*/  ST.E desc[UR4][R8.64+0xc], R15 ;  /* 0x00000c0f08007985 */ /* 0x0005e4000c101904 */
.L_x_30:
[----:B------:R-:W-:Y:S05]  /*2630*/  BSYNC.RECONVERGENT B2 ;  /* 0x0000000000027941 */ /* 0x000fea0003800200 */
.L_x_29:
[----:B------:R-:W-:Y:S05]  /*2640*/  @!P1 BRA `(.L_x_28) ;  /* 0x0000000000e49947 */ /* 0x000fea0003800000 */
[----:B------:R-:W-:Y:S01]  /*2650*/  ISETP.NE.AND P0, PT, R3, 0x1, PT ;  /* 0x000000010300780c */ /* 0x000fe20003f05270 */
[----:B------:R-:W-:Y:S01]  /*2660*/  BSSY.RECONVERGENT B2, `(.L_x_31) ;  /* 0x0000022000027945 */ /* 0x000fe20003800200 */
[----:B--2---:R-:W-:-:S04]  /*2670*/  LOP3.LUT R8, R7, 0x1, RZ, 0xc0, !PT ;  /* 0x0000000107087812 */ /* 0x004fc800078ec0ff */
[----:B------:R-:W-:-:S07]  /*2680*/  ISETP.NE.U32.AND P1, PT, R8, 0x1, PT ;  /* 0x000000010800780c */ /* 0x000fce0003f25070 */
[----:B------:R-:W-:Y:S06]  /*2690*/  @!P0 BRA `(.L_x_32) ;  /* 0x0000000000788947 */ /* 0x000fec0003800000 */
[----:B------:R-:W0:Y:S01]  /*26a0*/  LDC R31, c[0x0][0x39c] ;  /* 0x0000e700ff1f7b82 */ /* 0x000e220000000800 */
[C---:B------:R-:W-:Y:S01]  /*26b0*/  R2UR UR6, R18.reuse ;  /* 0x00000000120672ca */ /* 0x040fe200000e0000 */
[----:B------:R-:W-:Y:S01]  /*26c0*/  IMAD.WIDE.U32 R8, R13, 0x4, R24 ;  /* 0x000000040d087825 */ /* 0x000fe200078e0018 */
[C---:B------:R-:W-:Y:S02]  /*26d0*/  R2UR UR7, R19.reuse ;  /* 0x00000000130772ca */ /* 0x040fe400000e0000 */
[----:B------:R-:W-:Y:S02]  /*26e0*/  R2UR UR4, R18 ;  /* 0x00000000120472ca */ /* 0x000fe400000e0000 */
[----:B------:R-:W-:Y:S01]  /*26f0*/  R2UR UR5, R19 ;  /* 0x00000000130572ca */ /* 0x000fe200000e0000 */
[----:B-1----:R-:W1:Y:S01]  /*2700*/  LDC.64 R10, c[0x0][0x390] ;  /* 0x0000e400ff0a7b82 */ /* 0x002e620000000a00 */
        /* <DEDUP_REMOVED lines=17> */
[----:B------:R0:W-:Y:S04]  /*2820*/  ST.E desc[UR4][R8.64+0x4], R31 ;  /* 0x0000041f08007985 */ /* 0x0001e8000c101904 */
[----:B------:R-:W2:Y:S04]  /*2830*/  LDG.E R10, desc[UR6][R20.64] ;  /* 0x00000006140a7981 */ /* 0x000ea8000c1e1900 */
[----:B------:R-:W2:Y:S01]  /*2840*/  LD.E R11, desc[UR8][R14.64+0x4] ;  /* 0x000004080e0b7980 */ /* 0x000ea2000c101900 */
[----:B------:R-:W-:Y:S02]  /*2850*/  VIADD R13, R13, 0x2 ;  /* 0x000000020d0d7836 */ /* 0x000fe40000000000 */
[----:B--2---:R-:W-:-:S05]  /*2860*/  IMAD.IADD R11, R10, 0x1, R11 ;  /* 0x000000010a0b7824 */ /* 0x004fca00078e020b */
[----:B------:R0:W-:Y:S02]  /*2870*/  ST.E desc[UR4][R14.64+0x4], R11 ;  /* 0x0000040b0e007985 */ /* 0x0001e4000c101904 */
.L_x_32:
[----:B------:R-:W-:Y:S05]  /*2880*/  BSYNC.RECONVERGENT B2 ;  /* 0x0000000000027941 */ /* 0x000fea0003800200 */
.L_x_31:
[----:B------:R-:W-:Y:S05]  /*2890*/  @P1 BRA `(.L_x_28) ;  /* 0x0000000000501947 */ /* 0x000fea0003800000 */
[----:B01----:R-:W0:Y:S01]  /*28a0*/  LDC.64 R10, c[0x0][0x390] ;  /* 0x0000e400ff0a7b82 */ /* 0x003e220000000a00 */
[----:B------:R-:W1:Y:S01]  /*28b0*/  LDCU UR4, c[0x0][0x39c] ;  /* 0x00007380ff0477ac */ /* 0x000e620008000800 */
[C---:B------:R-:W-:Y:S01]  /*28c0*/  R2UR UR8, R18.reuse ;  /* 0x00000000120872ca */ /* 0x040fe200000e0000 */
[----:B------:R-:W-:Y:S01]  /*28d0*/  IMAD.WIDE.U32 R8, R13, 0x4, R24 ;  /* 0x000000040d087825 */ /* 0x000fe200078e0018 */
[C---:B------:R-:W-:Y:S02]  /*28e0*/  R2UR UR9, R19.reuse ;  /* 0x00000000130972ca */ /* 0x040fe400000e0000 */
[----:B------:R-:W-:Y:S02]  /*28f0*/  R2UR UR6, R18 ;  /* 0x00000000120672ca */ /* 0x000fe400000e0000 */
[----:B------:R-:W-:Y:S01]  /*2900*/  R2UR UR7, R19 ;  /* 0x00000000130772ca */ /* 0x000fe200000e0000 */
[----:B-1---5:R-:W-:-:S04]  /*2910*/  IMAD R15, R13, UR4, R6 ;  /* 0x000000040d0f7c24 */ /* 0x022fc8000f8e0206 */
[----:B0-----:R-:W-:-:S04]  /*2920*/  IMAD.WIDE R10, R15, 0x4, R10 ;  /* 0x000000040f0a7825 */ /* 0x001fc800078e020a */
[----:B------:R-:W2:Y:S04]  /*2930*/  LD.E R15, desc[UR8][R8.64] ;  /* 0x00000008080f7980 */ /* 0x000ea8000c101900 */
[----:B------:R-:W2:Y:S01]  /*2940*/  LDG.E R12, desc[UR6][R10.64] ;  /* 0x000000060a0c7981 */ /* 0x000ea2000c1e1900 */
[----:B------:R-:W-:Y:S02]  /*2950*/  R2UR UR4, R18 ;  /* 0x00000000120472ca */ /* 0x000fe400000e0000 */
[----:B------:R-:W-:Y:S01]  /*2960*/  R2UR UR5, R19 ;  /* 0x00000000130572ca */ /* 0x000fe200000e0000 */
[----:B--2---:R-:W-:Y:S02]  /*2970*/  IMAD.IADD R15, R15, 0x1, -R12 ;  /* 0x000000010f0f7824 */ /* 0x004fe400078e0a0c */
[----:B------:R-:W-:-:S10]  /*2980*/  IMAD.WIDE.U32 R12, R13, 0x4, R22 ;  /* 0x000000040d0c7825 */ /* 0x000fd400078e0016 */
[----:B------:R3:W-:Y:S04]  /*2990*/  ST.E desc[UR4][R8.64], R15 ;  /* 0x0000000f08007985 */ /* 0x0007e8000c101904 */
[----:B------:R-:W2:Y:S04]  /*29a0*/  LDG.E R14, desc[UR6][R10.64] ;  /* 0x000000060a0e7981 */ /* 0x000ea8000c1e1900 */
[----:B------:R-:W2:Y:S02]  /*29b0*/  LD.E R21, desc[UR8][R12.64] ;  /* 0x000000080c157980 */ /* 0x000ea4000c101900 */
[----:B--2---:R-:W-:-:S05]  /*29c0*/  IMAD.IADD R21, R14, 0x1, R21 ;  /* 0x000000010e157824 */ /* 0x004fca00078e0215 */
[----:B------:R3:W-:Y:S02]  /*29d0*/  ST.E desc[UR4][R12.64], R21 ;  /* 0x000000150c007985 */ /* 0x0007e4000c101904 */
.L_x_28:
[----:B------:R-:W-:Y:S05]  /*29e0*/  BSYNC.RECONVERGENT B1 ;  /* 0x0000000000017941 */ /* 0x000fea0003800200 */
.L_x_27:
[----:B------:R-:W-:Y:S01]  /*29f0*/  ISETP.GE.U32.AND P0, PT, R7, 0x4, PT ;  /* 0x000000040700780c */ /* 0x000fe20003f06070 */
[----:B---3--:R-:W-:Y:S02]  /*2a00*/  IMAD.MOV.U32 R13, RZ, RZ, RZ ;  /* 0x000000ffff0d7224 */ /* 0x008fe400078e00ff */
[----:B------:R-:W-:-:S10]  /*2a10*/  IMAD.MOV.U32 R7, RZ, RZ, RZ ;  /* 0x000000ffff077224 */ /* 0x000fd400078e00ff */
[----:B------:R-:W-:Y:S05]  /*2a20*/  @!P0 BRA `(.L_x_33) ;  /* 0x0000000400c08947 */ /* 0x000fea0003800000 */
[----:B------:R-:W3:Y:S01]  /*2a30*/  LDC R20, c[0x0][0x39c] ;  /* 0x0000e700ff147b82 */ /* 0x000ee20000000800 */
[----:B------:R-:W-:Y:S01]  /*2a40*/  BSSY.RECONVERGENT B1, `(.L_x_34) ;  /* 0x000006d000017945 */ /* 0x000fe20003800200 */
[----:B-1----:R-:W-:Y:S02]  /*2a50*/  IMAD.MOV.U32 R21, RZ, RZ, RZ ;  /* 0x000000ffff157224 */ /* 0x002fe400078e00ff */
[----:B------:R-:W-:-:S04]  /*2a60*/  IMAD.MOV.U32 R7, RZ, RZ, RZ ;  /* 0x000000ffff077224 */ /* 0x000fc800078e00ff */
[----:B------:R-:W1:Y:S03]  /*2a70*/  LDC.64 R12, c[0x0][0x390] ;  /* 0x0000e400ff0c7b82 */ /* 0x000e660000000a00 */
.L_x_51:
[----:B------:R-:W-:Y:S01]  /*2a80*/  R2UR UR4, R18 ;  /* 0x00000000120472ca */ /* 0x000fe200000e0000 */
[----:B0-2---:R-:W-:Y:S01]  /*2a90*/  IMAD.WIDE.U32 R10, R21, 0x4, R22 ;  /* 0x00000004150a7825 */ /* 0x005fe200078e0016 */
[----:B------:R-:W-:-:S13]  /*2aa0*/  R2UR UR5, R19 ;  /* 0x00000000130572ca */ /* 0x000fda00000e0000 */
[----:B------:R-:W2:Y:S01]  /*2ab0*/  LD.E R8, desc[UR4][R10.64] ;  /* 0x000000040a087980 */ /* 0x000ea2000c101900 */
[----:B------:R-:W-:Y:S04]  /*2ac0*/  BSSY.RECONVERGENT B2, `(.L_x_35) ;  /* 0x0000015000027945 */ /* 0x000fe80003800200 */
[----:B------:R-:W-:Y:S01]  /*2ad0*/  BSSY.RELIABLE B3, `(.L_x_36) ;  /* 0x000000b000037945 */ /* 0x000fe20003800100 */
[----:B--2---:R-:W-:Y:S01]  /*2ae0*/  ISETP.GE.AND P0, PT, R8, 0x1, PT ;  /* 0x000000010800780c */ /* 0x004fe20003f06270 */
[----:B------:R-:W-:-:S12]  /*2af0*/  IMAD.WIDE.U32 R8, R21, 0x4, R24 ;  /* 0x0000000415087825 */ /* 0x000fd800078e0018 */
[----:B------:R-:W-:Y:S05]  /*2b00*/  @!P0 BRA `(.L_x_37) ;  /* 0x00000000001c8947 */ /* 0x000fea0003800000 */
[----:B------:R-:W-:Y:S02]  /*2b10*/  R2UR UR4, R18 ;  /* 0x00000000120472ca */ /* 0x000fe400000e0000 */
[----:B------:R-:W-:-:S13]  /*2b20*/  R2UR UR5, R19 ;  /* 0x00000000130572ca */ /* 0x000fda00000e0000 */
[----:B------:R-:W2:Y:S01]  /*2b30*/  LD.E R14, desc[UR4][R8.64] ;  /* 0x00000004080e7980 */ /* 0x000ea2000c101900 */
[----:B------:R-:W-:Y:S01]  /*2b40*/  IMAD.MOV.U32 R28, RZ, RZ, 0x1 ;  /* 0x00000001ff1c7424 */ /* 0x000fe200078e00ff */
[----:B--2---:R-:W-:-:S13]  /*2b50*/  ISETP.GT.AND P0, PT, R14, RZ, PT ;  /* 0x000000ff0e00720c */ /* 0x004fda0003f04270 */
[----:B------:R-:W-:Y:S05]  /*2b60*/  @P0 BREAK.RELIABLE B3 ;  /* 0x0000000000030942 */ /* 0x000fea0003800100 */
[----:B------:R-:W-:Y:S05]  /*2b70*/  @P0 BRA `(.L_x_38) ;  /* 0x0000000000240947 */ /* 0x000fea0003800000 */
.L_x_37:
[----:B------:R-:W-:Y:S05]  /*2b80*/  BSYNC.RELIABLE B3 ;  /* 0x0000000000037941 */ /* 0x000fea0003800100 */
.L_x_36:
[----:B------:R-:W0:Y:S01]  /*2b90*/  LDCU UR4, c[0x0][0x39c] ;  /* 0x00007380ff0477ac */ /* 0x000e220008000800 */
[----:B------:R-:W-:Y:S02]  /*2ba0*/  R2UR UR6, R18 ;  /* 0x00000000120672ca */ /* 0x000fe400000e0000 */
[----:B------:R-:W-:Y:S01]  /*2bb0*/  R2UR UR7, R19 ;  /* 0x00000000130772ca */ /* 0x000fe200000e0000 */
[----:B0----5:R-:W-:-:S04]  /*2bc0*/  IMAD R15, R21, UR4, R6 ;  /* 0x00000004150f7c24 */ /* 0x021fc8000f8e0206 */
[----:B-1----:R-:W-:-:S08]  /*2bd0*/  IMAD.WIDE R14, R15, 0x4, R12 ;  /* 0x000000040f0e7825 */ /* 0x002fd000078e020c */
[----:B------:R-:W2:Y:S02]  /*2be0*/  LDG.E R14, desc[UR6][R14.64] ;  /* 0x000000060e0e7981 */ /* 0x000ea4000c1e1900 */
[----:B--2---:R-:W-:-:S04]  /*2bf0*/  ISETP.GT.AND P0, PT, R14, RZ, PT ;  /* 0x000000ff0e00720c */ /* 0x004fc80003f04270 */
[----:B------:R-:W-:-:S09]  /*2c00*/  SEL R28, RZ, 0x1, !P0 ;  /* 0x00000001ff1c7807 */ /* 0x000fd20004000000 */
.L_x_38:
[----:B------:R-:W-:Y:S05]  /*2c10*/  BSYNC.RECONVERGENT B2 ;  /* 0x0000000000027941 */ /* 0x000fea0003800200 */
.L_x_35:
[----:B------:R-:W-:Y:S02]  /*2c20*/  R2UR UR4, R18 ;  /* 0x00000000120472ca */ /* 0x000fe400000e0000 */
[----:B------:R-:W-:-:S13]  /*2c30*/  R2UR UR5, R19 ;  /* 0x00000000130572ca */ /* 0x000fda00000e0000 */
[----:B------:R-:W2:Y:S01]  /*2c40*/  LD.E R14, desc[UR4][R10.64+0x4] ;  /* 0x000004040a0e7980 */ /* 0x000ea2000c101900 */
[----:B------:R-:W-:Y:S04]  /*2c50*/  BSSY.RECONVERGENT B2, `(.L_x_39) ;  /* 0x0000014000027945 */ /* 0x000fe80003800200 */
[----:B------:R-:W-:Y:S01]  /*2c60*/  BSSY.RELIABLE B3, `(.L_x_40) ;  /* 0x000000a000037945 */ /* 0x000fe20003800100 */
[----:B--2---:R-:W-:-:S13]  /*2c70*/  ISETP.GE.AND P0, PT, R14, 0x1, PT ;  /* 0x000000010e00780c */ /* 0x004fda0003f06270 */
        /* <DEDUP_REMOVED lines=8> */
.L_x_41:
[----:B------:R-:W-:Y:S05]  /*2d00*/  BSYNC.RELIABLE B3 ;  /* 0x0000000000037941 */ /* 0x000fea0003800100 */
.L_x_40:
[----:B---3--:R-:W-:Y:S01]  /*2d10*/  IMAD R15, R21, R20, R20 ;  /* 0x00000014150f7224 */ /* 0x008fe200078e0214 */
[----:B------:R-:W-:Y:S02]  /*2d20*/  R2UR UR4, R18 ;  /* 0x00000000120472ca */ /* 0x000fe400000e0000 */
[----:B------:R-:W-:Y:S01]  /*2d30*/  R2UR UR5, R19 ;  /* 0x00000000130572ca */ /* 0x000fe200000e0000 */
[----:B-----5:R-:W-:-:S04]  /*2d40*/  IMAD.IADD R15, R6, 0x1, R15 ;  /* 0x00000001060f7824 */ /* 0x020fc800078e020f */
[----:B-1----:R-:W-:-:S08]  /*2d50*/  IMAD.WIDE R14, R15, 0x4, R12 ;  /* 0x000000040f0e7825 */ /* 0x002fd000078e020c */
[----:B------:R-:W2:Y:S02]  /*2d60*/  LDG.E R14, desc[UR4][R14.64] ;  /* 0x000000040e0e7981 */ /* 0x000ea4000c1e1900 */
[----:B--2---:R-:W-:-:S04]  /*2d70*/  ISETP.GT.AND P0, PT, R14, RZ, PT ;  /* 0x000000ff0e00720c */ /* 0x004fc80003f04270 */
[----:B------:R-:W-:-:S09]  /*2d80*/  SEL R27, RZ, 0x1, !P0 ;  /* 0x00000001ff1b7807 */ /* 0x000fd20004000000 */
.L_x_42:
[----:B------:R-:W-:Y:S05]  /*2d90*/  BSYNC.RECONVERGENT B2 ;  /* 0x0000000000027941 */ /* 0x000fea0003800200 */
.L_x_39:
[----:B------:R-:W-:Y:S02]  /*2da0*/  R2UR UR4, R18 ;  /* 0x00000000120472ca */ /* 0x000fe400000e0000 */
[----:B------:R-:W-:-:S13]  /*2db0*/  R2UR UR5, R19 ;  /* 0x00000000130572ca */ /* 0x000fda00000e0000 */
[----:B------:R-:W2:Y:S01]  /*2dc0*/  LD.E R14, desc[UR4][R10.64+0x8] ;  /* 0x000008040a0e7980 */ /* 0x000ea2000c101900 */
[----:B------:R-:W-:Y:S04]  /*2dd0*/  BSSY.RECONVERGENT B2, `(.L_x_43) ;  /* 0x0000016000027945 */ /* 0x000fe80003800200 */
[----:B------:R-:W-:Y:S01]  /*2de0*/  BSSY.RELIABLE B3, `(.L_x_44) ;  /* 0x000000b000037945 */ /* 0x000fe20003800100 */
[----:B------:R-:W-:Y:S02]  /*2df0*/  IADD3 R7, PT, PT, R27, R28, R7 ;  /* 0x0000001c1b077210 */ /* 0x000fe40007ffe007 */
        /* <DEDUP_REMOVED lines=9> */
.L_x_45:
[----:B------:R-:W-:Y:S05]  /*2e90*/  BSYNC.RELIABLE B3 ;  /* 0x0000000000037941 */ /* 0x000fea0003800100 */
.L_x_44:
[----:B------:R-:W0:Y:S01]  /*2ea0*/  LDCU UR4, c[0x0][0x39c] ;  /* 0x00007380ff0477ac */ /* 0x000e220008000800 */
[----:B------:R-:W-:Y:S01]  /*2eb0*/  VIADD R15, R21, 0x2 ;  /* 0x00000002150f7836 */ /* 0x000fe20000000000 */
[----:B------:R-:W-:Y:S02]  /*2ec0*/  R2UR UR6, R18 ;  /* 0x00000000120672ca */ /* 0x000fe400000e0000 */
[----:B------:R-:W-:Y:S01]  /*2ed0*/  R2UR UR7, R19 ;  /* 0x00000000130772ca */ /* 0x000fe200000e0000 */
[----:B0----5:R-:W-:-:S04]  /*2ee0*/  IMAD R15, R15, UR4, R6 ;  /* 0x000000040f0f7c24 */ /* 0x021fc8000f8e0206 */
[----:B-1----:R-:W-:-:S08]  /*2ef0*/  IMAD.WIDE R14, R15, 0x4, R12 ;  /* 0x000000040f0e7825 */ /* 0x002fd000078e020c */
[----:B------:R-:W2:Y:S02]  /*2f00*/  LDG.E R14, desc[UR6][R14.64] ;  /* 0x000000060e0e7981 */ /* 0x000ea4000c1e1900 */
[----:B--2---:R-:W-:-:S04]  /*2f10*/  ISETP.GT.AND P0, PT, R14, RZ, PT ;  /* 0x000000ff0e00720c */ /* 0x004fc80003f04270 */
[----:B------:R-:W-:-:S09]  /*2f20*/  SEL R28, RZ, 0x1, !P0 ;  /* 0x00000001ff1c7807 */ /* 0x000fd20004000000 */
.L_x_46:
[----:B------:R-:W-:Y:S05]  /*2f30*/  BSYNC.RECONVERGENT B2 ;  /* 0x0000000000027941 */ /* 0x000fea0003800200 */
.L_x_43:
        /* <DEDUP_REMOVED lines=14> */
.L_x_49:
[----:B------:R-:W-:Y:S05]  /*3020*/  BSYNC.RELIABLE B3 ;  /* 0x0000000000037941 */ /* 0x000fea0003800100 */
.L_x_48:
        /* <DEDUP_REMOVED lines=9> */
.L_x_50:
[----:B------:R-:W-:Y:S05]  /*30c0*/  BSYNC.RECONVERGENT B2 ;  /* 0x0000000000027941 */ /* 0x000fea0003800200 */
.L_x_47:
[----:B------:R-:W-:Y:S01]  /*30d0*/  VIADD R21, R21, 0x4 ;  /* 0x0000000415157836 */ /* 0x000fe20000000000 */
[----:B------:R-:W-:-:S04]  /*30e0*/  IADD3 R7, PT, PT, R10, R28, R7 ;  /* 0x0000001c0a077210 */ /* 0x000fc80007ffe007 */
[----:B------:R-:W-:-:S13]  /*30f0*/  ISETP.NE.AND P0, PT, R21, R4, PT ;  /* 0x000000041500720c */ /* 0x000fda0003f05270 */
[----:B------:R-:W-:Y:S05]  /*3100*/  @P0 BRA `(.L_x_51) ;  /* 0xfffffff8005c0947 */ /* 0x000fea000383ffff */
[----:B------:R-:W-:Y:S05]  /*3110*/  BSYNC.RECONVERGENT B1 ;  /* 0x0000000000017941 */ /* 0x000fea0003800200 */
.L_x_34:
[----:B-1----:R-:W-:-:S07]  /*3120*/  IMAD.MOV.U32 R13, RZ, RZ, R4 ;  /* 0x000000ffff0d7224 */ /* 0x002fce00078e0004 */
.L_x_33:
[----:B------:R-:W-:Y:S01]  /*3130*/  ISETP.NE.AND P0, PT, R3, RZ, PT ;  /* 0x000000ff0300720c */ /* 0x000fe20003f05270 */
[----:B------:R-:W-:-:S12]  /*3140*/  BSSY.RECONVERGENT B1, `(.L_x_52) ;  /* 0x0000058000017945 */ /* 0x000fd80003800200 */
[----:B------:R-:W-:Y:S05]  /*3150*/  @!P0 BRA `(.L_x_53) ;  /* 0x0000000400588947 */ /* 0x000fea0003800000 */
[----:B------:R-:W-:Y:S01]  /*3160*/  R2UR UR4, R18 ;  /* 0x00000000120472ca */ /* 0x000fe200000e0000 */
[----:B0-2---:R-:W-:Y:S01]  /*3170*/  IMAD.WIDE.U32 R8, R13, 0x4, R22 ;  /* 0x000000040d087825 */ /* 0x005fe200078e0016 */
[----:B------:R-:W-:-:S13]  /*3180*/  R2UR UR5, R19 ;  /* 0x00000000130572ca */ /* 0x000fda00000e0000 */
[----:B-1----:R-:W2:Y:S01]  /*3190*/  LD.E R10, desc[UR4][R8.64] ;  /* 0x00000004080a7980 */ /* 0x002ea2000c101900 */
[----:B------:R-:W-:Y:S04]  /*31a0*/  BSSY.RECONVERGENT B2, `(.L_x_54) ;  /* 0x0000016000027945 */ /* 0x000fe80003800200 */
[----:B------:R-:W-:Y:S01]  /*31b0*/  BSSY.RELIABLE B3, `(.L_x_55) ;  /* 0x000000b000037945 */ /* 0x000fe20003800100 */
[----:B--2---:R-:W-:Y:S01]  /*31c0*/  ISETP.GE.AND P0, PT, R10, 0x1, PT ;  /* 0x000000010a00780c */ /* 0x004fe20003f06270 */
[----:B------:R-:W-:-:S12]  /*31d0*/  IMAD.WIDE.U32 R10, R13, 0x4, R24 ;  /* 0x000000040d0a7825 */ /* 0x000fd800078e0018 */
[----:B------:R-:W-:Y:S05]  /*31e0*/  @!P0 BRA `(.L_x_56) ;  /* 0x00000000001c8947 */ /* 0x000fea0003800000 */
[----:B------:R-:W-:Y:S02]  /*31f0*/  R2UR UR4, R18 ;  /* 0x00000000120472ca */ /* 0x000fe400000e0000 */
[----:B------:R-:W-:-:S13]  /*3200*/  R2UR UR5, R19 ;  /* 0x00000000130572ca */ /* 0x000fda00000e0000 */
[----:B------:R-:W2:Y:S02]  /*3210*/  LD.E R12, desc[UR4][R10.64] ;  /* 0x000000040a0c7980 */ /* 0x000ea4000c101900 */
[----:B--2---:R-:W-:Y:S01]  /*3220*/  ISETP.GT.AND P0, PT, R12, RZ, PT ;  /* 0x000000ff0c00720c */ /* 0x004fe20003f04270 */
[----:B------:R-:W-:-:S12]  /*3230*/  IMAD.MOV.U32 R12, RZ, RZ, 0x1 ;  /* 0x00000001ff0c7424 */ /* 0x000fd800078e00ff */
[----:B------:R-:W-:Y:S05]  /*3240*/  @P0 BREAK.RELIABLE B3 ;  /* 0x0000000000030942 */ /* 0x000fea0003800100 */
[----:B------:R-:W-:Y:S05]  /*3250*/  @P0 BRA `(.L_x_57) ;  /* 0x0000000000280947 */ /* 0x000fea0003800000 */
.L_x_56:
[----:B------:R-:W-:Y:S05]  /*3260*/  BSYNC.RELIABLE B3 ;  /* 0x0000000000037941 */ /* 0x000fea0003800100 */
.L_x_55:
[----:B------:R-:W0:Y:S01]  /*3270*/  LDC.64 R14, c[0x0][0x390] ;  /* 0x0000e400ff0e7b82 */ /* 0x000e220000000a00 */
[----:B------:R-:W1:Y:S01]  /*3280*/  LDCU UR4, c[0x0][0x39c] ;  /* 0x00007380ff0477ac */ /* 0x000e620008000800 */
[----:B------:R-:W-:Y:S02]  /*3290*/  R2UR UR6, R18 ;  /* 0x00000000120672ca */ /* 0x000fe400000e0000 */
[----:B------:R-:W-:Y:S01]  /*32a0*/  R2UR UR7, R19 ;  /* 0x00000000130772ca */ /* 0x000fe200000e0000 */
[----:B-1---5:R-:W-:-:S04]  /*32b0*/  IMAD R21, R13, UR4, R6 ;  /* 0x000000040d157c24 */ /* 0x022fc8000f8e0206 */
[----:B0-----:R-:W-:-:S08]  /*32c0*/  IMAD.WIDE R14, R21, 0x4, R14 ;  /* 0x00000004150e7825 */ /* 0x001fd000078e020e */
[----:B------:R-:W2:Y:S02]  /*32d0*/  LDG.E R14, desc[UR6][R14.64] ;  /* 0x000000060e0e7981 */ /* 0x000ea4000c1e1900 */
[----:B--2---:R-:W-:-:S04]  /*32e0*/  ISETP.GT.AND P0, PT, R14, RZ, PT ;  /* 0x000000ff0e00720c */ /* 0x004fc80003f04270 */
[----:B------:R-:W-:-:S09]  /*32f0*/  SEL R12, RZ, 0x1, !P0 ;  /* 0x00000001ff0c7807 */ /* 0x000fd20004000000 */
.L_x_57:
[----:B------:R-:W-:Y:S05]  /*3300*/  BSYNC.RECONVERGENT B2 ;  /* 0x0000000000027941 */ /* 0x000fea0003800200 */
.L_x_54:
[----:B------:R-:W-:Y:S01]  /*3310*/  ISETP.NE.AND P0, PT, R3, 0x1, PT ;  /* 0x000000010300780c */ /* 0x000fe20003f05270 */
[----:B------:R-:W-:-:S12]  /*3320*/  IMAD.IADD R7, R7, 0x1, R12 ;  /* 0x0000000107077824 */ /* 0x000fd800078e020c */
[----:B------:R-:W-:Y:S05]  /*3330*/  @!P0 BRA `(.L_x_53) ;  /* 0x0000000000e08947 */ /* 0x000fea0003800000 */
        /* <DEDUP_REMOVED lines=14> */
.L_x_60:
[----:B------:R-:W-:Y:S05]  /*3420*/  BSYNC.RELIABLE B3 ;  /* 0x0000000000037941 */ /* 0x000fea0003800100 */
.L_x_59:
[----:B------:R-:W0:Y:S01]  /*3430*/  LDC R12, c[0x0][0x39c] ;  /* 0x0000e700ff0c7b82 */ /* 0x000e220000000800 */
[----:B------:R-:W-:Y:S02]  /*3440*/  R2UR UR4, R18 ;  /* 0x00000000120472ca */ /* 0x000fe400000e0000 */
[----:B------:R-:W-:-:S05]  /*3450*/  R2UR UR5, R19 ;  /* 0x00000000130572ca */ /* 0x000fca00000e0000 */
[----:B------:R-:W1:Y:S01]  /*3460*/  LDC.64 R14, c[0x0][0x390] ;  /* 0x0000e400ff0e7b82 */ /* 0x000e620000000a00 */
[----:B0-----:R-:W-:-:S04]  /*3470*/  IMAD R21, R13, R12, R12 ;  /* 0x0000000c0d157224 */ /* 0x001fc800078e020c */
[----:B-----5:R-:W-:-:S04]  /*3480*/  IMAD.IADD R21, R6, 0x1, R21 ;  /* 0x0000000106157824 */ /* 0x020fc800078e0215 */
[----:B-1----:R-:W-:-:S06]  /*3490*/  IMAD.WIDE R14, R21, 0x4, R14 ;  /* 0x00000004150e7825 */ /* 0x002fcc00078e020e */
[----:B------:R-:W2:Y:S02]  /*34a0*/  LDG.E R14, desc[UR4][R14.64] ;  /* 0x000000040e0e7981 */ /* 0x000ea4000c1e1900 */
[----:B--2---:R-:W-:-:S04]  /*34b0*/  ISETP.GT.AND P0, PT, R14, RZ, PT ;  /* 0x000000ff0e00720c */ /* 0x004fc80003f04270 */
[----:B------:R-:W-:-:S09]  /*34c0*/  SEL R12, RZ, 0x1, !P0 ;  /* 0x00000001ff0c7807 */ /* 0x000fd20004000000 */
.L_x_61:
[----:B------:R-:W-:Y:S05]  /*34d0*/  BSYNC.RECONVERGENT B2 ;  /* 0x0000000000027941 */ /* 0x000fea0003800200 */
.L_x_58:
        /* <DEDUP_REMOVED lines=17> */
.L_x_64:
[----:B------:R-:W-:Y:S05]  /*35f0*/  BSYNC.RELIABLE B3 ;  /* 0x0000000000037941 */ /* 0x000fea0003800100 */
.L_x_63:
[----:B------:R-:W0:Y:S01]  /*3600*/  LDC.64 R8, c[0x0][0x390] ;  /* 0x0000e400ff087b82 */ /* 0x000e220000000a00 */
[----:B------:R-:W1:Y:S01]  /*3610*/  LDCU UR4, c[0x0][0x39c] ;  /* 0x00007380ff0477ac */ /* 0x000e620008000800 */
[----:B------:R-:W-:Y:S01]  /*3620*/  VIADD R11, R13, 0x2 ;  /* 0x000000020d0b7836 */ /* 0x000fe20000000000 */
[----:B------:R-:W-:Y:S02]  /*3630*/  R2UR UR6, R18 ;  /* 0x00000000120672ca */ /* 0x000fe400000e0000 */
[----:B------:R-:W-:Y:S01]  /*3640*/  R2UR UR7, R19 ;  /* 0x00000000130772ca */ /* 0x000fe200000e0000 */
[----:B-1---5:R-:W-:-:S04]  /*3650*/  IMAD R11, R11, UR4, R6 ;  /* 0x000000040b0b7c24 */ /* 0x022fc8000f8e0206 */
[----:B0-----:R-:W-:-:S08]  /*3660*/  IMAD.WIDE R8, R11, 0x4, R8 ;  /* 0x000000040b087825 */ /* 0x001fd000078e0208 */
[----:B------:R-:W2:Y:S02]  /*3670*/  LDG.E R8, desc[UR6][R8.64] ;  /* 0x0000000608087981 */ /* 0x000ea4000c1e1900 */
[----:B--2---:R-:W-:-:S04]  /*3680*/  ISETP.GT.AND P0, PT, R8, RZ, PT ;  /* 0x000000ff0800720c */ /* 0x004fc80003f04270 */
[----:B------:R-:W-:-:S09]  /*3690*/  SEL R12, RZ, 0x1, !P0 ;  /* 0x00000001ff0c7807 */ /* 0x000fd20004000000 */
.L_x_65:
[----:B------:R-:W-:Y:S05]  /*36a0*/  BSYNC.RECONVERGENT B2 ;  /* 0x0000000000027941 */ /* 0x000fea0003800200 */
.L_x_62:
[----:B------:R-:W-:-:S07]  /*36b0*/  IMAD.IADD R7, R7, 0x1, R12 ;  /* 0x0000000107077824 */ /* 0x000fce00078e020c */
.L_x_53:
[----:B------:R-:W-:Y:S05]  /*36c0*/  BSYNC.RECONVERGENT B1 ;  /* 0x0000000000017941 */ /* 0x000fea0003800200 */
.L_x_52:
[----:B------:R-:W4:Y:S01]  /*36d0*/  LDCU UR4, c[0x0][0x39c] ;  /* 0x00007380ff0477ac */ /* 0x000f220008000800 */
[----:B------:R-:W-:Y:S01]  /*36e0*/  VIADD R5, R5, 0x1 ;  /* 0x0000000105057836 */ /* 0x000fe20000000000 */
[----:B------:R-:W-:-:S04]  /*36f0*/  VIMNMX R2, PT, PT, R2, R7, !PT ;  /* 0x0000000702027248 */ /* 0x000fc80007fe0100 */
[----:B----4-:R-:W-:-:S13]  /*3700*/  ISETP.NE.AND P0, PT, R5, UR4, PT ;  /* 0x0000000405007c0c */ /* 0x010fda000bf05270 */
[----:B------:R-:W-:Y:S05]  /*3710*/  @P0 BRA `(.L_x_66) ;  /* 0xffffffe400300947 */ /* 0x000fea000383ffff */
.L_x_23:
[----:B------:R-:W-:Y:S05]  /*3720*/  BSYNC.RECONVERGENT B0 ;  /* 0x0000000000007941 */ /* 0x000fea0003800200 */
.L_x_22:
[----:B0-2---:R-:W-:Y:S01]  /*3730*/  MOV R27, 0x8 ;  /* 0x00000008001b7802 */ /* 0x005fe20000000f00 */
[----:B------:R-:W-:Y:S02]  /*3740*/  IMAD.MOV.U32 R4, RZ, RZ, R24 ;  /* 0x000000ffff047224 */ /* 0x000fe400078e0018 */
[----:B------:R-:W-:Y:S01]  /*3750*/  IMAD.MOV.U32 R5, RZ, RZ, R25 ;  /* 0x000000ffff057224 */ /* 0x000fe200078e0019 */
[----:B-----5:R0:W2:Y:S06]  /*3760*/  LDC.64 R6, c[0x4][R27] ;  /* 0x010000001b067b82 */ /* 0x0200ac0000000a00 */
[----:B-1-3--:R-:W-:-:S07]  /*3770*/  LEPC R20, `(.L_x_67) ;  /* 0x000000001014794e */ /* 0x00afce0000000000 */
[----:B0-2---:R-:W-:Y:S05]  /*3780*/  CALL.ABS.NOINC R6 ;  /* 0x0000000006007343 */ /* 0x005fea0003c00000 */
.L_x_67:
[----:B------:R0:W1:Y:S01]  /*3790*/  LDC.64 R6, c[0x4][R27] ;  /* 0x010000001b067b82 */ /* 0x0000620000000a00 */
[----:B------:R-:W-:Y:S02]  /*37a0*/  IMAD.MOV.U32 R4, RZ, RZ, R22 ;  /* 0x000000ffff047224 */ /* 0x000fe400078e0016 */
[----:B------:R-:W-:-:S07]  /*37b0*/  IMAD.MOV.U32 R5, RZ, RZ, R23 ;  /* 0x000000ffff057224 */ /* 0x000fce00078e0017 */
[----:B------:R-:W-:-:S07]  /*37c0*/  LEPC R20, `(.L_x_68) ;  /* 0x000000001014794e */ /* 0x000fce0000000000 */
[----:B01----:R-:W-:Y:S05]  /*37d0*/  CALL.ABS.NOINC R6 ;  /* 0x0000000006007343 */ /* 0x003fea0003c00000 */
.L_x_68:
[----:B------:R-:W0:Y:S01]  /*37e0*/  LDC.64 R6, c[0x0][0x388] ;  /* 0x0000e200ff067b82 */ /* 0x000e220000000a00 */
[----:B------:R-:W-:Y:S01]  /*37f0*/  R2UR UR4, R18 ;  /* 0x00000000120472ca */ /* 0x000fe200000e0000 */
[----:B------:R-:W-:Y:S01]  /*3800*/  IMAD.MOV.U32 R4, RZ, RZ, R16 ;  /* 0x000000ffff047224 */ /* 0x000fe200078e0010 */
[----:B------:R-:W-:Y:S01]  /*3810*/  R2UR UR5, R19 ;  /* 0x00000000130572ca */ /* 0x000fe200000e0000 */
[----:B------:R-:W-:-:S04]  /*3820*/  IMAD.MOV.U32 R5, RZ, RZ, R17 ;  /* 0x000000ffff057224 */ /* 0x000fc800078e0011 */
[----:B------:R1:W2:Y:S01]  /*3830*/  LDC.64 R8, c[0x4][R27] ;  /* 0x010000001b087b82 */ /* 0x0002a20000000a00 */
[----:B0-----:R-:W-:-:S07]  /*3840*/  IMAD.WIDE.U32 R6, R26, 0x4, R6 ;  /* 0x000000041a067825 */ /* 0x001fce00078e0006 */
[----:B------:R1:W-:Y:S02]  /*3850*/  STG.E desc[UR4][R6.64], R2 ;  /* 0x0000000206007986 */ /* 0x0003e4000c101904 */
[----:B------:R-:W-:-:S07]  /*3860*/  LEPC R20, `(.L_x_69) ;  /* 0x000000001014794e */ /* 0x000fce0000000000 */
[----:B-12---:R-:W-:Y:S05]  /*3870*/  CALL.ABS.NOINC R8 ;  /* 0x0000000008007343 */ /* 0x006fea0003c00000 */
.L_x_69:
[----:B------:R-:W-:Y:S05]  /*3880*/  EXIT ;  /* 0x000000000000794d */ /* 0x000fea0003800000 */
.L_x_70:
[----:B------:R-:W-:-:S00]  /*3890*/  BRA `(.L_x_70) ;  /* 0xfffffffc00fc7947 */ /* 0x000fc0000383ffff */
[----:B------:R-:W-:-:S00]  /*38a0*/  NOP ;  /* 0x0000000000007918 */ /* 0x000fc00000000000 */
        /* <DEDUP_REMOVED lines=13> */
.L_x_81:


//--------------------- .text._Z16generateSequencePii --------------------------
	.section	.text._Z16generateSequencePii,"ax",@progbits
	.align	128
        .global         _Z16generateSequencePii
        .type           _Z16generateSequencePii,@function
        .size           _Z16generateSequencePii,(.L_x_82 - _Z16generateSequencePii)
        .other          _Z16generateSequencePii,@"STO_CUDA_ENTRY STV_DEFAULT"
_Z16generateSequencePii:
.text._Z16generateSequencePii:
[----:B------:R-:W-:Y:S08]  /*0000*/  LDC R1, c[0x0][0x37c] ;  /* 0x0000df00ff017b82 */ /* 0x000ff00000000800 */
[----:B------:R-:W0:Y:S02]  /*0010*/  LDC R3, c[0x0][0x388] ;  /* 0x0000e200ff037b82 */ /* 0x000e240000000800 */
[----:B0-----:R-:W-:-:S13]  /*0020*/  ISETP.GE.AND P0, PT, R3, 0x1, PT ;  /* 0x000000010300780c */ /* 0x001fda0003f06270 */
[----:B------:R-:W-:Y:S05]  /*0030*/  @!P0 EXIT ;  /* 0x000000000000894d */ /* 0x000fea0003800000 */
[----:B------:R-:W0:Y:S01]  /*0040*/  S2UR UR4, SR_CTAID.X ;  /* 0x00000000000479c3 */ /* 0x000e220000002500 */
[----:B------:R-:W1:Y:S01]  /*0050*/  LDCU.64 UR6, c[0x0][0x358] ;  /* 0x00006b00ff0677ac */ /* 0x000e620008000a00 */
[----:B0-----:R-:W-:Y:S02]  /*0060*/  IMAD R8, R3, UR4, RZ ;  /* 0x0000000403087c24 */ /* 0x001fe4000f8e02ff */
[----:B------:R-:W-:Y:S02]  /*0070*/  IMAD.U32 R6, RZ, RZ, UR4 ;  /* 0x00000004ff067e24 */ /* 0x000fe4000f8e00ff */
[C---:B------:R-:W-:Y:S01]  /*0080*/  IMAD.IADD R0, R8.reuse, 0x1, R3 ;  /* 0x0000000108007824 */ /* 0x040fe200078e0203 */
[----:B------:R-:W-:Y:S01]  /*0090*/  MOV R7, R8 ;  /* 0x0000000800077202 */ /* 0x000fe20000000f00 */
[----:B------:R-:W-:-:S05]  /*00a0*/  VIADD R3, R8, 0x1 ;  /* 0x0000000108037836 */ /* 0x000fca0000000000 */
[----:B------:R-:W-:-:S04]  /*00b0*/  VIMNMX R5, PT, PT, R0, R3, !PT ;  /* 0x0000000300057248 */ /* 0x000fc80007fe0100 */
[----:B------:R-:W-:Y:S01]  /*00c0*/  IADD3 R14, PT, PT, R8, -R5, RZ ;  /* 0x80000005080e7210 */ /* 0x000fe20007ffe0ff */
[----:B------:R-:W-:-:S03]  /*00d0*/  IMAD.IADD R2, R5, 0x1, -R8 ;  /* 0x0000000105027824 */ /* 0x000fc600078e0a08 */
[----:B------:R-:W-:Y:S02]  /*00e0*/  ISETP.GT.U32.AND P0, PT, R14, -0x10, PT ;  /* 0xfffffff00e00780c */ /* 0x000fe40003f04070 */
[----:B------:R-:W-:-:S11]  /*00f0*/  LOP3.LUT R16, R2, 0xf, RZ, 0xc0, !PT ;  /* 0x0000000f02107812 */ /* 0x000fd600078ec0ff */
[----:B-1----:R-:W-:Y:S05]  /*0100*/  @P0 BRA `(.L_x_71) ;  /* 0x0000000000a40947 */ /* 0x002fea0003800000 */
[----:B------:R-:W0:Y:S01]  /*0110*/  LDC.64 R4, c[0x0][0x380] ;  /* 0x0000e000ff047b82 */ /* 0x000e220000000a00 */
[----:B------:R-:W-:Y:S01]  /*0120*/  LOP3.LUT R7, R2, 0xfffffff0, RZ, 0xc0, !PT ;  /* 0xfffffff002077812 */ /* 0x000fe200078ec0ff */
[----:B------:R-:W-:-:S04]  /*0130*/  VIADD R9, R8, 0x7 ;  /* 0x0000000708097836 */ /* 0x000fc80000000000 */
[----:B------:R-:W-:-:S07]  /*0140*/  IMAD.MOV R7, RZ, RZ, -R7 ;  /* 0x000000ffff077224 */ /* 0x000fce00078e0a07 */
.L_x_72:
[C---:B------:R-:W-:Y:S01]  /*0150*/  IADD3 R13, PT, PT, R9.reuse, -0x7, RZ ;  /* 0xfffffff9090d7810 */ /* 0x040fe20007ffe0ff */
[----:B------:R-:W-:Y:S01]  /*0160*/  VIADD R15, R9, 0xfffffffa ;  /* 0xfffffffa090f7836 */ /* 0x000fe20000000000 */
[----:B------:R-:W-:Y:S01]  /*0170*/  IADD3 R7, PT, PT, R7, 0x10, RZ ;  /* 0x0000001007077810 */ /* 0x000fe20007ffe0ff */
[C---:B------:R-:W-:Y:S01]  /*0180*/  VIADD R17, R9.reuse, 0xfffffffb ;  /* 0xfffffffb09117836 */ /* 0x040fe20000000000 */
[----:B------:R-:W-:Y:S01]  /*0190*/  IADD3 R19, PT, PT, R9, -0x4, RZ ;  /* 0xfffffffc09137810 */ /* 0x000fe20007ffe0ff */
[----:B0-----:R-:W-:Y:S01]  /*01a0*/  IMAD.WIDE R10, R13, 0x4, R4 ;  /* 0x000000040d0a7825 */ /* 0x001fe200078e0204 */
[----:B------:R-:W-:Y:S02]  /*01b0*/  ISETP.NE.AND P0, PT, R7, RZ, PT ;  /* 0x000000ff0700720c */ /* 0x000fe40003f05270 */
[C---:B------:R-:W-:Y:S01]  /*01c0*/  IADD3 R25, PT, PT, R9.reuse, -0x1, RZ ;  /* 0xffffffff09197810 */ /* 0x040fe20007ffe0ff */
[C---:B------:R-:W-:Y:S01]  /*01d0*/  VIADD R21, R9.reuse, 0xfffffffd ;  /* 0xfffffffd09157836 */ /* 0x040fe20000000000 */
[----:B------:R0:W-:Y:S01]  /*01e0*/  STG.E desc[UR6][R10.64], R13 ;  /* 0x0000000d0a007986 */ /* 0x0001e2000c101906 */
[C---:B------:R-:W-:Y:S01]  /*01f0*/  VIADD R23, R9.reuse, 0xfffffffe ;  /* 0xfffffffe09177836 */ /* 0x040fe20000000000 */
[C---:B------:R-:W-:Y:S01]  /*0200*/  IADD3 R12, PT, PT, R9.reuse, 0x3, RZ ;  /* 0x00000003090c7810 */ /* 0x040fe20007ffe0ff */
[C---:B------:R-:W-:Y:S01]  /*0210*/  VIADD R27, R9.reuse, 0x1 ;  /* 0x00000001091b7836 */ /* 0x040fe20000000000 */
[----:B------:R1:W-:Y:S01]  /*0220*/  STG.E desc[UR6][R10.64+0x4], R15 ;  /* 0x0000040f0a007986 */ /* 0x0003e2000c101906 */
[----:B------:R-:W-:-:S03]  /*0230*/  VIADD R29, R9, 0x2 ;  /* 0x00000002091d7836 */ /* 0x000fc60000000000 */
[----:B------:R2:W-:Y:S04]  /*0240*/  STG.E desc[UR6][R10.64+0x8], R17 ;  /* 0x000008110a007986 */ /* 0x0005e8000c101906 */
[----:B------:R3:W-:Y:S01]  /*0250*/  STG.E desc[UR6][R10.64+0xc], R19 ;  /* 0x00000c130a007986 */ /* 0x0007e2000c101906 */
[----:B0-----:R-:W-:-:S03]  /*0260*/  VIADD R13, R9, 0x8 ;  /* 0x00000008090d7836 */ /* 0x001fc60000000000 */
[----:B------:R0:W-:Y:S01]  /*0270*/  STG.E desc[UR6][R10.64+0x10], R21 ;  /* 0x000010150a007986 */ /* 0x0001e2000c101906 */
[C---:B-1----:R-:W-:Y:S02]  /*0280*/  VIADD R15, R9.reuse, 0x4 ;  /* 0x00000004090f7836 */ /* 0x042fe40000000000 */
[C---:B--2---:R-:W-:Y:S01]  /*0290*/  VIADD R17, R9.reuse, 0x5 ;  /* 0x0000000509117836 */ /* 0x044fe20000000000 */
[----:B------:R-:W-:Y:S01]  /*02a0*/  STG.E desc[UR6][R10.64+0x14], R23 ;  /* 0x000014170a007986 */ /* 0x000fe2000c101906 */
[----:B---3--:R-:W-:-:S03]  /*02b0*/  IADD3 R19, PT, PT, R9, 0x6, RZ ;  /* 0x0000000609137810 */ /* 0x008fc60007ffe0ff */
[----:B------:R-:W-:Y:S01]  /*02c0*/  STG.E desc[UR6][R10.64+0x18], R25 ;  /* 0x000018190a007986 */ /* 0x000fe2000c101906 */
[----:B0-----:R-:W-:-:S03]  /*02d0*/  VIADD R21, R9, 0x7 ;  /* 0x0000000709157836 */ /* 0x001fc60000000000 */
[----:B------:R-:W-:Y:S04]  /*02e0*/  STG.E desc[UR6][R10.64+0x20], R27 ;  /* 0x0000201b0a007986 */ /* 0x000fe8000c101906 */
[----:B------:R-:W-:Y:S04]  /*02f0*/  STG.E desc[UR6][R10.64+0x24], R29 ;  /* 0x0000241d0a007986 */ /* 0x000fe8000c101906 */
[----:B------:R-:W-:Y:S04]  /*0300*/  STG.E desc[UR6][R10.64+0x28], R12 ;  /* 0x0000280c0a007986 */ /* 0x000fe8000c101906 */
[----:B------:R-:W-:Y:S04]  /*0310*/  STG.E desc[UR6][R10.64+0x2c], R15 ;  /* 0x00002c0f0a007986 */ /* 0x000fe8000c101906 */
[----:B------:R-:W-:Y:S04]  /*0320*/  STG.E desc[UR6][R10.64+0x30], R17 ;  /* 0x000030110a007986 */ /* 0x000fe8000c101906 */
[----:B------:R-:W-:Y:S04]  /*0330*/  STG.E desc[UR6][R10.64+0x34], R19 ;  /* 0x000034130a007986 */ /* 0x000fe8000c101906 */
[----:B------:R-:W-:Y:S04]  /*0340*/  STG.E desc[UR6][R10.64+0x38], R21 ;  /* 0x000038150a007986 */ /* 0x000fe8000c101906 */
[----:B------:R-:W-:Y:S04]  /*0350*/  STG.E desc[UR6][R10.64+0x3c], R13 ;  /* 0x00003c0d0a007986 */ /* 0x000fe8000c101906 */
[----:B------:R0:W-:Y:S02]  /*0360*/  STG.E desc[UR6][R10.64+0x1c], R9 ;  /* 0x00001c090a007986 */ /* 0x0001e4000c101906 */
[----:B0-----:R-:W-:Y:S01]  /*0370*/  VIADD R9, R9, 0x10 ;  /* 0x0000001009097836 */ /* 0x001fe20000000000 */
[----:B------:R-:W-:Y:S06]  /*0380*/  @P0 BRA `(.L_x_72) ;  /* 0xfffffffc00700947 */ /* 0x000fec000383ffff */
[----:B------:R-:W-:-:S07]  /*0390*/  VIADD R7, R9, 0xfffffff9 ;  /* 0xfffffff909077836 */ /* 0x000fce0000000000 */
.L_x_71:
[----:B------:R-:W-:-:S13]  /*03a0*/  ISETP.NE.AND P0, PT, R16, RZ, PT ;  /* 0x000000ff1000720c */ /* 0x000fda0003f05270 */
[----:B------:R-:W-:Y:S05]  /*03b0*/  @!P0 BRA `(.L_x_73) ;  /* 0x0000000000b88947 */ /* 0x000fea0003800000 */
[----:B------:R-:W-:Y:S02]  /*03c0*/  ISETP.GE.U32.AND P0, PT, R16, 0x8, PT ;  /* 0x000000081000780c */ /* 0x000fe40003f06070 */
[----:B------:R-:W-:-:S04]  /*03d0*/  LOP3.LUT R10, R2, 0x7, RZ, 0xc0, !PT ;  /* 0x00000007020a7812 */ /* 0x000fc800078ec0ff */
[----:B------:R-:W-:-:S07]  /*03e0*/  ISETP.NE.AND P1, PT, R10, RZ, PT ;  /* 0x000000ff0a00720c */ /* 0x000fce0003f25270 */
[----:B------:R-:W-:Y:S06]  /*03f0*/  @!P0 BRA `(.L_x_74) ;  /* 0x0000000000488947 */ /* 0x000fec0003800000 */
[----:B------:R-:W0:Y:S01]  /*0400*/  LDC.64 R4, c[0x0][0x380] ;  /* 0x0000e000ff047b82 */ /* 0x000e220000000a00 */
[C---:B------:R-:W-:Y:S01]  /*0410*/  IADD3 R9, PT, PT, R7.reuse, 0x1, RZ ;  /* 0x0000000107097810 */ /* 0x040fe20007ffe0ff */
[C---:B------:R-:W-:Y:S01]  /*0420*/  VIADD R11, R7.reuse, 0x2 ;  /* 0x00000002070b7836 */ /* 0x040fe20000000000 */
[C---:B------:R-:W-:Y:S01]  /*0430*/  IADD3 R15, PT, PT, R7.reuse, 0x4, RZ ;  /* 0x00000004070f7810 */ /* 0x040fe20007ffe0ff */
[C---:B------:R-:W-:Y:S01]  /*0440*/  VIADD R13, R7.reuse, 0x3 ;  /* 0x00000003070d7836 */ /* 0x040fe20000000000 */
[C---:B------:R-:W-:Y:S01]  /*0450*/  IADD3 R21, PT, PT, R7.reuse, 0x7, RZ ;  /* 0x0000000707157810 */ /* 0x040fe20007ffe0ff */
[C---:B------:R-:W-:Y:S02]  /*0460*/  VIADD R17, R7.reuse, 0x5 ;  /* 0x0000000507117836 */ /* 0x040fe40000000000 */
[C---:B------:R-:W-:Y:S02]  /*0470*/  VIADD R19, R7.reuse, 0x6 ;  /* 0x0000000607137836 */ /* 0x040fe40000000000 */
[----:B0-----:R-:W-:-:S05]  /*0480*/  IMAD.WIDE R4, R7, 0x4, R4 ;  /* 0x0000000407047825 */ /* 0x001fca00078e0204 */
        /* <DEDUP_REMOVED lines=8> */
[----:B0-----:R-:W-:-:S07]  /*0510*/  VIADD R7, R7, 0x8 ;  /* 0x0000000807077836 */ /* 0x001fce0000000000 */
.L_x_74:
[----:B------:R-:W-:Y:S05]  /*0520*/  @!P1 BRA `(.L_x_73) ;  /* 0x00000000005c9947 */ /* 0x000fea0003800000 */
[----:B------:R-:W-:Y:S02]  /*0530*/  ISETP.GE.U32.AND P0, PT, R10, 0x4, PT ;  /* 0x000000040a00780c */ /* 0x000fe40003f06070 */
[----:B------:R-:W-:-:S04]  /*0540*/  LOP3.LUT R9, R2, 0x3, RZ, 0xc0, !PT ;  /* 0x0000000302097812 */ /* 0x000fc800078ec0ff */
[----:B------:R-:W-:-:S07]  /*0550*/  ISETP.NE.AND P1, PT, R9, RZ, PT ;  /* 0x000000ff0900720c */ /* 0x000fce0003f25270 */
[----:B------:R-:W-:Y:S06]  /*0560*/  @!P0 BRA `(.L_x_75) ;  /* 0x0000000000288947 */ /* 0x000fec0003800000 */
[----:B------:R-:W0:Y:S01]  /*0570*/  LDC.64 R4, c[0x0][0x380] ;  /* 0x0000e000ff047b82 */ /* 0x000e220000000a00 */
[C---:B------:R-:W-:Y:S01]  /*0580*/  VIADD R11, R7.reuse, 0x1 ;  /* 0x00000001070b7836 */ /* 0x040fe20000000000 */
[C---:B------:R-:W-:Y:S01]  /*0590*/  IADD3 R13, PT, PT, R7.reuse, 0x2, RZ ;  /* 0x00000002070d7810 */ /* 0x040fe20007ffe0ff */
[C---:B------:R-:W-:Y:S02]  /*05a0*/  VIADD R15, R7.reuse, 0x3 ;  /* 0x00000003070f7836 */ /* 0x040fe40000000000 */
[----:B0-----:R-:W-:-:S05]  /*05b0*/  IMAD.WIDE R4, R7, 0x4, R4 ;  /* 0x0000000407047825 */ /* 0x001fca00078e0204 */
[----:B------:R-:W-:Y:S04]  /*05c0*/  STG.E desc[UR6][R4.64+0x4], R11 ;  /* 0x0000040b04007986 */ /* 0x000fe8000c101906 */
[----:B------:R-:W-:Y:S04]  /*05d0*/  STG.E desc[UR6][R4.64+0x8], R13 ;  /* 0x0000080d04007986 */ /* 0x000fe8000c101906 */
[----:B------:R-:W-:Y:S04]  /*05e0*/  STG.E desc[UR6][R4.64+0xc], R15 ;  /* 0x00000c0f04007986 */ /* 0x000fe8000c101906 */
[----:B------:R0:W-:Y:S02]  /*05f0*/  STG.E desc[UR6][R4.64], R7 ;  /* 0x0000000704007986 */ /* 0x0001e4000c101906 */
[----:B0-----:R-:W-:-:S07]  /*0600*/  VIADD R7, R7, 0x4 ;  /* 0x0000000407077836 */ /* 0x001fce0000000000 */
.L_x_75:
[----:B------:R-:W-:Y:S05]  /*0610*/  @!P1 BRA `(.L_x_73) ;  /* 0x0000000000209947 */ /* 0x000fea0003800000 */
[----:B------:R-:W0:Y:S01]  /*0620*/  LDC.64 R10, c[0x0][0x380] ;  /* 0x0000e000ff0a7b82 */ /* 0x000e220000000a00 */
[----:B------:R-:W-:-:S07]  /*0630*/  IADD3 R9, PT, PT, -R9, RZ, RZ ;  /* 0x000000ff09097210 */ /* 0x000fce0007ffe1ff */
.L_x_76:
[----:B------:R-:W-:Y:S02]  /*0640*/  VIADD R9, R9, 0x1 ;  /* 0x0000000109097836 */ /* 0x000fe40000000000 */
[----:B0-----:R-:W-:-:S03]  /*0650*/  IMAD.WIDE R4, R7, 0x4, R10 ;  /* 0x0000000407047825 */ /* 0x001fc600078e020a */
[----:B------:R-:W-:Y:S02]  /*0660*/  ISETP.NE.AND P0, PT, R9, RZ, PT ;  /* 0x000000ff0900720c */ /* 0x000fe40003f05270 */
[----:B------:R0:W-:Y:S02]  /*0670*/  STG.E desc[UR6][R4.64], R7 ;  /* 0x0000000704007986 */ /* 0x0001e4000c101906 */
[----:B0-----:R-:W-:-:S09]  /*0680*/  VIADD R7, R7, 0x1 ;  /* 0x0000000107077836 */ /* 0x001fd20000000000 */
[----:B------:R-:W-:Y:S05]  /*0690*/  @P0 BRA `(.L_x_76) ;  /* 0xfffffffc00e80947 */ /* 0x000fea000383ffff */
.L_x_73:
[----:B------:R-:W-:-:S13]  /*06a0*/  LOP3.LUT P0, R2, R2, 0x3, RZ, 0xc0, !PT ;  /* 0x0000000302027812 */ /* 0x000fda000780c0ff */
[----:B------:R-:W-:Y:S05]  /*06b0*/  @!P0 BRA `(.L_x_77) ;  /* 0x0000000000b08947 */ /* 0x000fea0003800000 */
[----:B------:R-:W0:Y:S01]  /*06c0*/  LDC.64 R4, c[0x0][0x380] ;  /* 0x0000e000ff047b82 */ /* 0x000e220000000a00 */
[----:B------:R-:W-:Y:S01]  /*06d0*/  IADD3 R2, PT, PT, -R2, RZ, RZ ;  /* 0x000000ff02027210 */ /* 0x000fe20007ffe1ff */
[----:B------:R-:W-:-:S07]  /*06e0*/  IMAD.MOV.U32 R7, RZ, RZ, R8 ;  /* 0x000000ffff077224 */ /* 0x000fce00078e0008 */
.L_x_78:
[-C--:B-1----:R-:W-:Y:S02]  /*06f0*/  IABS R11, R3.reuse ;  /* 0x00000003000b7213 */ /* 0x082fe40000000000 */
[----:B------:R-:W-:Y:S02]  /*0700*/  IABS R15, R6 ;  /* 0x00000006000f7213 */ /* 0x000fe40000000000 */
[----:B------:R-:W1:Y:S01]  /*0710*/  I2F.RP R10, R11 ;  /* 0x0000000b000a7306 */ /* 0x000e620000209400 */
[----:B------:R-:W-:-:S07]  /*0720*/  IABS R16, R3 ;  /* 0x0000000300107213 */ /* 0x000fce0000000000 */
[----:B-1----:R-:W1:Y:S02]  /*0730*/  MUFU.RCP R10, R10 ;  /* 0x0000000a000a7308 */ /* 0x002e640000001000 */
[----:B-1----:R-:W-:Y:S01]  /*0740*/  VIADD R8, R10, 0xffffffe ;  /* 0x0ffffffe0a087836 */ /* 0x002fe20000000000 */
[----:B------:R-:W-:-:S05]  /*0750*/  IADD3 R10, PT, PT, RZ, -R16, RZ ;  /* 0x80000010ff0a7210 */ /* 0x000fca0007ffe0ff */
[----:B------:R1:W2:Y:S02]  /*0760*/  F2I.FTZ.U32.TRUNC.NTZ R9, R8 ;  /* 0x0000000800097305 */ /* 0x0002a4000021f000 */
[----:B-1----:R-:W-:Y:S01]  /*0770*/  IMAD.MOV.U32 R8, RZ, RZ, RZ ;  /* 0x000000ffff087224 */ /* 0x002fe200078e00ff */
[----:B--2---:R-:W-:-:S05]  /*0780*/  IADD3 R12, PT, PT, RZ, -R9, RZ ;  /* 0x80000009ff0c7210 */ /* 0x004fca0007ffe0ff */
[----:B------:R-:W-:Y:S02]  /*0790*/  IMAD R13, R12, R11, RZ ;  /* 0x0000000b0c0d7224 */ /* 0x000fe400078e02ff */
[----:B------:R-:W-:Y:S02]  /*07a0*/  IMAD.MOV.U32 R12, RZ, RZ, R15 ;  /* 0x000000ffff0c7224 */ /* 0x000fe400078e000f */
[----:B------:R-:W-:-:S06]  /*07b0*/  IMAD.HI.U32 R9, R9, R13, R8 ;  /* 0x0000000d09097227 */ /* 0x000fcc00078e0008 */
[----:B------:R-:W-:-:S04]  /*07c0*/  IMAD.HI.U32 R9, R9, R12, RZ ;  /* 0x0000000c09097227 */ /* 0x000fc800078e00ff */
[----:B------:R-:W-:Y:S02]  /*07d0*/  IMAD R8, R9, R10, R12 ;  /* 0x0000000a09087224 */ /* 0x000fe400078e020c */
[----:B0-----:R-:W-:-:S03]  /*07e0*/  IMAD.WIDE R12, R7, 0x4, R4 ;  /* 0x00000004070c7825 */ /* 0x001fc600078e0204 */
[----:B------:R-:W-:Y:S02]  /*07f0*/  ISETP.GT.U32.AND P2, PT, R11, R8, PT ;  /* 0x000000080b00720c */ /* 0x000fe40003f44070 */
[----:B------:R-:W2:Y:S11]  /*0800*/  LDG.E R17, desc[UR6][R12.64] ;  /* 0x000000060c117981 */ /* 0x000eb6000c1e1900 */
[----:B------:R-:W-:-:S02]  /*0810*/  @!P2 IMAD.IADD R8, R8, 0x1, -R11 ;  /* 0x000000010808a824 */ /* 0x000fc400078e0a0b */
[----:B------:R-:W-:Y:S01]  /*0820*/  @!P2 VIADD R9, R9, 0x1 ;  /* 0x000000010909a836 */ /* 0x000fe20000000000 */
[----:B------:R-:W-:Y:S02]  /*0830*/  ISETP.NE.AND P2, PT, R3, RZ, PT ;  /* 0x000000ff0300720c */ /* 0x000fe40003f45270 */
[----:B------:R-:W-:Y:S02]  /*0840*/  ISETP.GE.U32.AND P0, PT, R8, R11, PT ;  /* 0x0000000b0800720c */ /* 0x000fe40003f06070 */
[----:B------:R-:W-:-:S04]  /*0850*/  LOP3.LUT R8, R6, R3, RZ, 0x3c, !PT ;  /* 0x0000000306087212 */ /* 0x000fc800078e3cff */
[----:B------:R-:W-:Y:S01]  /*0860*/  ISETP.GE.AND P1, PT, R8, RZ, PT ;  /* 0x000000ff0800720c */ /* 0x000fe20003f26270 */
[----:B------:R-:W-:-:S06]  /*0870*/  IMAD.MOV.U32 R8, RZ, RZ, R3 ;  /* 0x000000ffff087224 */ /* 0x000fcc00078e0003 */
[----:B------:R-:W-:-:S06]  /*0880*/  @P0 IADD3 R9, PT, PT, R9, 0x1, RZ ;  /* 0x0000000109090810 */ /* 0x000fcc0007ffe0ff */
[----:B------:R-:W-:Y:S01]  /*0890*/  @!P1 IMAD.MOV R9, RZ, RZ, -R9 ;  /* 0x000000ffff099224 */ /* 0x000fe200078e0a09 */
[----:B------:R-:W-:-:S04]  /*08a0*/  @!P2 LOP3.LUT R9, RZ, R3, RZ, 0x33, !PT ;  /* 0x00000003ff09a212 */ /* 0x000fc800078e33ff */
[----:B------:R-:W-:-:S05]  /*08b0*/  IADD3 R11, PT, PT, -R9, RZ, RZ ;  /* 0x000000ff090b7210 */ /* 0x000fca0007ffe1ff */
[----:B------:R-:W-:-:S04]  /*08c0*/  IMAD R11, R8, R11, R6 ;  /* 0x0000000b080b7224 */ /* 0x000fc800078e0206 */
[----:B------:R-:W-:-:S05]  /*08d0*/  IMAD.WIDE R10, R11, 0x4, R4 ;  /* 0x000000040b0a7825 */ /* 0x000fca00078e0204 */
[----:B------:R-:W3:Y:S01]  /*08e0*/  LDG.E R15, desc[UR6][R10.64] ;  /* 0x000000060a0f7981 */ /* 0x000ee2000c1e1900 */
[----:B------:R-:W-:-:S05]  /*08f0*/  VIADD R2, R2, 0x1 ;  /* 0x0000000102027836 */ /* 0x000fca0000000000 */
[----:B------:R-:W-:Y:S01]  /*0900*/  ISETP.NE.AND P0, PT, R2, RZ, PT ;  /* 0x000000ff0200720c */ /* 0x000fe20003f05270 */
[----:B------:R-:W-:Y:S01]  /*0910*/  VIADD R7, R7, 0x1 ;  /* 0x0000000107077836 */ /* 0x000fe20000000000 */
[----:B------:R-:W-:Y:S01]  /*0920*/  IADD3 R3, PT, PT, R8, 0x1, RZ ;  /* 0x0000000108037810 */ /* 0x000fe20007ffe0ff */
[----:B------:R-:W-:Y:S01]  /*0930*/  IMAD.MOV.U32 R6, RZ, RZ, R9 ;  /* 0x000000ffff067224 */ /* 0x000fe200078e0009 */
[----:B--2---:R1:W-:Y:S04]  /*0940*/  STG.E desc[UR6][R10.64], R17 ;  /* 0x000000110a007986 */ /* 0x0043e8000c101906 */
[----:B---3--:R1:W-:Y:S05]  /*0950*/  STG.E desc[UR6][R12.64], R15 ;  /* 0x0000000f0c007986 */ /* 0x0083ea000c101906 */
[----:B------:R-:W-:Y:S05]  /*0960*/  @P0 BRA `(.L_x_78) ;  /* 0xfffffffc00600947 */ /* 0x000fea000383ffff */
[----:B------:R-:W-:-:S07]  /*0970*/  IMAD.MOV.U32 R6, RZ, RZ, R9 ;  /* 0x000000ffff067224 */ /* 0x000fce00078e0009 */
.L_x_77:
[----:B------:R-:W-:-:S13]  /*0980*/  ISETP.GT.U32.AND P0, PT, R14, -0x4, PT ;  /* 0xfffffffc0e00780c */ /* 0x000fda0003f04070 */
[----:B------:R-:W-:Y:S05]  /*0990*/  @P0 EXIT ;  /* 0x000000000000094d */ /* 0x000fea0003800000 */
[----:B------:R-:W0:Y:S01]  /*09a0*/  LDC.64 R2, c[0x0][0x380] ;  /* 0x0000e000ff027b82 */ /* 0x000e220000000a00 */
[----:B------:R-:W-:-:S07]  /*09b0*/  IADD3 R8, PT, PT, R8, 0x2, RZ ;  /* 0x0000000208087810 */ /* 0x000fce0007ffe0ff */
.L_x_79:
[----:B-12---:R-:W-:Y:S01]  /*09c0*/  VIADD R13, R8, 0xffffffff ;  /* 0xffffffff080d7836 */ /* 0x006fe20000000000 */
[----:B------:R-:W-:-:S04]  /*09d0*/  IABS R12, R6 ;  /* 0x00000006000c7213 */ /* 0x000fc80000000000 */
[-C--:B------:R-:W-:Y:S02]  /*09e0*/  IABS R9, R13.reuse ;  /* 0x0000000d00097213 */ /* 0x080fe40000000000 */
[----:B------:R-:W-:Y:S02]  /*09f0*/  IABS R14, R13 ;  /* 0x0000000d000e7213 */ /* 0x000fe40000000000 */
[----:B------:R-:W1:Y:S08]  /*0a00*/  I2F.RP R7, R9 ;  /* 0x0000000900077306 */ /* 0x000e700000209400 */
[----:B-1----:R-:W1:Y:S02]  /*0a10*/  MUFU.RCP R7, R7 ;  /* 0x0000000700077308 */ /* 0x002e640000001000 */
[----:B-1----:R-:W-:-:S06]  /*0a20*/  VIADD R4, R7, 0xffffffe ;  /* 0x0ffffffe07047836 */ /* 0x002fcc0000000000 */
[----:B------:R1:W2:Y:S02]  /*0a30*/  F2I.FTZ.U32.TRUNC.NTZ R5, R4 ;  /* 0x0000000400057305 */ /* 0x0002a4000021f000 */
[----:B-1----:R-:W-:Y:S01]  /*0a40*/  IMAD.MOV.U32 R4, RZ, RZ, RZ ;  /* 0x000000ffff047224 */ /* 0x002fe200078e00ff */
[----:B--2---:R-:W-:-:S05]  /*0a50*/  IADD3 R10, PT, PT, RZ, -R5, RZ ;  /* 0x80000005ff0a7210 */ /* 0x004fca0007ffe0ff */
[----:B------:R-:W-:Y:S02]  /*0a60*/  IMAD R11, R10, R9, RZ ;  /* 0x000000090a0b7224 */ /* 0x000fe400078e02ff */
[----:B------:R-:W-:Y:S02]  /*0a70*/  IMAD.MOV.U32 R10, RZ, RZ, R12 ;  /* 0x000000ffff0a7224 */ /* 0x000fe400078e000c */
[----:B------:R-:W-:Y:S01]  /*0a80*/  IMAD.HI.U32 R5, R5, R11, R4 ;  /* 0x0000000b05057227 */ /* 0x000fe200078e0004 */
[----:B------:R-:W-:-:S05]  /*0a90*/  IADD3 R11, PT, PT, RZ, -R14, RZ ;  /* 0x8000000eff0b7210 */ /* 0x000fca0007ffe0ff */
[----:B------:R-:W-:-:S04]  /*0aa0*/  IMAD.HI.U32 R7, R5, R10, RZ ;  /* 0x0000000a05077227 */ /* 0x000fc800078e00ff */
[----:B------:R-:W-:Y:S02]  /*0ab0*/  IMAD R4, R7, R11, R10 ;  /* 0x0000000b07047224 */ /* 0x000fe400078e020a */
[----:B------:R-:W-:-:S03]  /*0ac0*/  VIADD R5, R8, 0xfffffffe ;  /* 0xfffffffe08057836 */ /* 0x000fc60000000000 */
[----:B------:R-:W-:-:S13]  /*0ad0*/  ISETP.GT.U32.AND P2, PT, R9, R4, PT ;  /* 0x000000040900720c */ /* 0x000fda0003f44070 */
[----:B------:R-:W-:Y:S02]  /*0ae0*/  @!P2 IMAD.IADD R4, R4, 0x1, -R9 ;  /* 0x000000010404a824 */ /* 0x000fe400078e0a09 */
[----:B------:R-:W-:Y:S01]  /*0af0*/  @!P2 VIADD R7, R7, 0x1 ;  /* 0x000000010707a836 */ /* 0x000fe20000000000 */
[----:B------:R-:W-:Y:S02]  /*0b00*/  ISETP.NE.AND P2, PT, R13, RZ, PT ;  /* 0x000000ff0d00720c */ /* 0x000fe40003f45270 */
[----:B------:R-:W-:Y:S02]  /*0b10*/  ISETP.GE.U32.AND P0, PT, R4, R9, PT ;  /* 0x000000090400720c */ /* 0x000fe40003f06070 */
[----:B------:R-:W-:-:S04]  /*0b20*/  LOP3.LUT R4, R6, R13, RZ, 0x3c, !PT ;  /* 0x0000000d06047212 */ /* 0x000fc800078e3cff */
[----:B------:R-:W-:Y:S01]  /*0b30*/  ISETP.GE.AND P1, PT, R4, RZ, PT ;  /* 0x000000ff0400720c */ /* 0x000fe20003f26270 */
[----:B0-----:R-:W-:-:S05]  /*0b40*/  IMAD.WIDE R4, R5, 0x4, R2 ;  /* 0x0000000405047825 */ /* 0x001fca00078e0202 */
[----:B------:R-:W2:Y:S01]  /*0b50*/  LDG.E R15, desc[UR6][R4.64] ;  /* 0x00000006040f7981 */ /* 0x000ea2000c1e1900 */
[----:B------:R-:W-:-:S06]  /*0b60*/  @P0 IADD3 R7, PT, PT, R7, 0x1, RZ ;  /* 0x0000000107070810 */ /* 0x000fcc0007ffe0ff */
[----:B------:R-:W-:Y:S01]  /*0b70*/  @!P1 IMAD.MOV R7, RZ, RZ, -R7 ;  /* 0x000000ffff079224 */ /* 0x000fe200078e0a07 */
[----:B------:R-:W-:-:S04]  /*0b80*/  @!P2 LOP3.LUT R7, RZ, R13, RZ, 0x33, !PT ;  /* 0x0000000dff07a212 */ /* 0x000fc800078e33ff */
[----:B------:R-:W-:-:S05]  /*0b90*/  IADD3 R11, PT, PT, -R7, RZ, RZ ;  /* 0x000000ff070b7210 */ /* 0x000fca0007ffe1ff */
[----:B------:R-:W-:-:S04]  /*0ba0*/  IMAD R11, R13, R11, R6 ;  /* 0x0000000b0d0b7224 */ /* 0x000fc800078e0206 */
[----:B------:R-:W-:-:S05]  /*0bb0*/  IMAD.WIDE R10, R11, 0x4, R2 ;  /* 0x000000040b0a7825 */ /* 0x000fca00078e0202 */
[----:B------:R-:W3:Y:S01]  /*0bc0*/  LDG.E R13, desc[UR6][R10.64] ;  /* 0x000000060a0d7981 */ /* 0x000ee2000c1e1900 */
[----:B------:R-:W-:-:S04]  /*0bd0*/  IABS R19, R8 ;  /* 0x0000000800137213 */ /* 0x000fc80000000000 */
[----:B------:R-:W0:Y:S08]  /*0be0*/  I2F.RP R6, R19 ;  /* 0x0000001300067306 */ /* 0x000e300000209400 */
[----:B0-----:R-:W0:Y:S02]  /*0bf0*/  MUFU.RCP R6, R6 ;  /* 0x0000000600067308 */ /* 0x001e240000001000 */
[----:B0-----:R-:W-:-:S06]  /*0c00*/  IADD3 R16, PT, PT, R6, 0xffffffe, RZ ;  /* 0x0ffffffe06107810 */ /* 0x001fcc0007ffe0ff */
[----:B------:R0:W1:Y:S02]  /*0c10*/  F2I.FTZ.U32.TRUNC.NTZ R17, R16 ;  /* 0x0000001000117305 */ /* 0x000064000021f000 */
[----:B0-----:R-:W-:Y:S02]  /*0c20*/  HFMA2 R16, -RZ, RZ, 0, 0 ;  /* 0x00000000ff107431 */ /* 0x001fe400000001ff */
[----:B-1----:R-:W-:-:S04]  /*0c30*/  IMAD.MOV R12, RZ, RZ, -R17 ;  /* 0x000000ffff0c7224 */ /* 0x002fc800078e0a11 */
[----:B------:R-:W-:Y:S01]  /*0c40*/  IMAD R9, R12, R19, RZ ;  /* 0x000000130c097224 */ /* 0x000fe200078e02ff */
[----:B------:R-:W-:Y:S02]  /*0c50*/  IABS R12, R8 ;  /* 0x00000008000c7213 */ /* 0x000fe40000000000 */
[----:B------:R-:W-:Y:S01]  /*0c60*/  IABS R6, R7 ;  /* 0x0000000700067213 */ /* 0x000fe20000000000 */
[----:B------:R-:W-:-:S04]  /*0c70*/  IMAD.HI.U32 R17, R17, R9, R16 ;  /* 0x0000000911117227 */ /* 0x000fc800078e0010 */
[----:B------:R-:W-:Y:S02]  /*0c80*/  IMAD.MOV R12, RZ, RZ, -R12 ;  /* 0x000000ffff0c7224 */ /* 0x000fe400078e0a0c */
[----:B------:R-:W-:-:S04]  /*0c90*/  IMAD.HI.U32 R9, R17, R6, RZ ;  /* 0x0000000611097227 */ /* 0x000fc800078e00ff */
[----:B------:R-:W-:-:S05]  /*0ca0*/  IMAD R6, R9, R12, R6 ;  /* 0x0000000c09067224 */ /* 0x000fca00078e0206 */
[----:B------:R-:W-:-:S13]  /*0cb0*/  ISETP.GT.U32.AND P2, PT, R19, R6, PT ;  /* 0x000000061300720c */ /* 0x000fda0003f44070 */
[----:B------:R-:W-:-:S04]  /*0cc0*/  @!P2 IADD3 R6, PT, PT, R6, -R19, RZ ;  /* 0x800000130606a210 */ /* 0x000fc80007ffe0ff */
[----:B------:R-:W-:Y:S02]  /*0cd0*/  ISETP.GE.U32.AND P0, PT, R6, R19, PT ;  /* 0x000000130600720c */ /* 0x000fe40003f06070 */
[----:B------:R-:W-:Y:S01]  /*0ce0*/  LOP3.LUT R6, R7, R8, RZ, 0x3c, !PT ;  /* 0x0000000807067212 */ /* 0x000fe200078e3cff */
[----:B------:R-:W-:Y:S01]  /*0cf0*/  @!P2 VIADD R9, R9, 0x1 ;  /* 0x000000010909a836 */ /* 0x000fe20000000000 */
[----:B------:R-:W-:Y:S02]  /*0d00*/  ISETP.NE.AND P2, PT, R8, RZ, PT ;  /* 0x000000ff0800720c */ /* 0x000fe40003f45270 */
[----:B------:R-:W-:-:S07]  /*0d10*/  ISETP.GE.AND P1, PT, R6, RZ, PT ;  /* 0x000000ff0600720c */ /* 0x000fce0003f26270 */
[----:B------:R-:W-:-:S06]  /*0d20*/  @P0 IADD3 R9, PT, PT, R9, 0x1, RZ ;  /* 0x0000000109090810 */ /* 0x000fcc0007ffe0ff */
[----:B------:R-:W-:Y:S01]  /*0d30*/  @!P1 IMAD.MOV R9, RZ, RZ, -R9 ;  /* 0x000000ffff099224 */ /* 0x000fe200078e0a09 */
[----:B------:R-:W-:-:S04]  /*0d40*/  @!P2 LOP3.LUT R9, RZ, R8, RZ, 0x33, !PT ;  /* 0x00000008ff09a212 */ /* 0x000fc800078e33ff */
[----:B------:R-:W-:-:S05]  /*0d50*/  IADD3 R6, PT, PT, -R9, RZ, RZ ;  /* 0x000000ff09067210 */ /* 0x000fca0007ffe1ff */
[----:B------:R-:W-:-:S04]  /*0d60*/  IMAD R7, R8, R6, R7 ;  /* 0x0000000608077224 */ /* 0x000fc800078e0207 */
[----:B------:R-:W-:Y:S01]  /*0d70*/  IMAD.WIDE R6, R7, 0x4, R2 ;  /* 0x0000000407067825 */ /* 0x000fe200078e0202 */
[----:B--2---:R-:W-:Y:S04]  /*0d80*/  STG.E desc[UR6][R10.64], R15 ;  /* 0x0000000f0a007986 */ /* 0x004fe8000c101906 */
[----:B------:R-:W2:Y:S04]  /*0d90*/  LDG.E R19, desc[UR6][R4.64+0x4] ;  /* 0x0000040604137981 */ /* 0x000ea8000c1e1900 */
[----:B---3--:R0:W-:Y:S04]  /*0da0*/  STG.E desc[UR6][R4.64], R13 ;  /* 0x0000000d04007986 */ /* 0x0081e8000c101906 */
[----:B------:R-:W3:Y:S01]  /*0db0*/  LDG.E R17, desc[UR6][R6.64] ;  /* 0x0000000606117981 */ /* 0x000ee2000c1e1900 */
[----:B------:R-:W-:-:S05]  /*0dc0*/  VIADD R12, R8, 0x1 ;  /* 0x00000001080c7836 */ /* 0x000fca0000000000 */
[----:B------:R-:W-:-:S04]  /*0dd0*/  IABS R23, R12 ;  /* 0x0000000c00177213 */ /* 0x000fc80000000000 */
[----:B------:R-:W1:Y:S08]  /*0de0*/  I2F.RP R14, R23 ;  /* 0x00000017000e7306 */ /* 0x000e700000209400 */
[----:B-1----:R-:W1:Y:S02]  /*0df0*/  MUFU.RCP R14, R14 ;  /* 0x0000000e000e7308 */ /* 0x002e640000001000 */
[----:B-1----:R-:W-:-:S06]  /*0e00*/  IADD3 R20, PT, PT, R14, 0xffffffe, RZ ;  /* 0x0ffffffe0e147810 */ /* 0x002fcc0007ffe0ff */
[----:B------:R1:W4:Y:S01]  /*0e10*/  F2I.FTZ.U32.TRUNC.NTZ R21, R20 ;  /* 0x0000001400157305 */ /* 0x000322000021f000 */
[----:B0-----:R-:W-:Y:S02]  /*0e20*/  IABS R13, R12 ;  /* 0x0000000c000d7213 */ /* 0x001fe40000000000 */
[----:B-1----:R-:W-:Y:S01]  /*0e30*/  MOV R20, RZ ;  /* 0x000000ff00147202 */ /* 0x002fe20000000f00 */
[----:B----4-:R-:W-:-:S04]  /*0e40*/  IMAD.MOV R10, RZ, RZ, -R21 ;  /* 0x000000ffff0a7224 */ /* 0x010fc800078e0a15 */
[----:B------:R-:W-:Y:S01]  /*0e50*/  IMAD R11, R10, R23, RZ ;  /* 0x000000170a0b7224 */ /* 0x000fe200078e02ff */
[----:B------:R-:W-:-:S03]  /*0e60*/  IABS R10, R9 ;  /* 0x00000009000a7213 */ /* 0x000fc60000000000 */
        /* <DEDUP_REMOVED lines=13> */
[----:B------:R-:W-:-:S05]  /*0f40*/  @!P2 LOP3.LUT R13, RZ, R12, RZ, 0x33, !PT ;  /* 0x0000000cff0da212 */ /* 0x000fca00078e33ff */
[----:B------:R-:W-:-:S05]  /*0f50*/  IMAD R10, R13, R8, R13 ;  /* 0x000000080d0a7224 */ /* 0x000fca00078e020d */
[----:B------:R-:W-:-:S05]  /*0f60*/  IADD3 R11, PT, PT, R9, -R10, RZ ;  /* 0x8000000a090b7210 */ /* 0x000fca0007ffe0ff */
[----:B------:R-:W-:Y:S01]  /*0f70*/  IMAD.WIDE R10, R11, 0x4, R2 ;  /* 0x000000040b0a7825 */ /* 0x000fe200078e0202 */
[----:B--2---:R0:W-:Y:S04]  /*0f80*/  STG.E desc[UR6][R6.64], R19 ;  /* 0x0000001306007986 */ /* 0x0041e8000c101906 */
[----:B------:R-:W2:Y:S04]  /*0f90*/  LDG.E R15, desc[UR6][R4.64+0x8] ;  /* 0x00000806040f7981 */ /* 0x000ea8000c1e1900 */
[----:B---3--:R1:W-:Y:S04]  /*0fa0*/  STG.E desc[UR6][R4.64+0x4], R17 ;  /* 0x0000041104007986 */ /* 0x0083e8000c101906 */
[----:B------:R-:W3:Y:S01]  /*0fb0*/  LDG.E R9, desc[UR6][R10.64] ;  /* 0x000000060a097981 */ /* 0x000ee2000c1e1900 */
[----:B------:R-:W-:-:S05]  /*0fc0*/  VIADD R12, R8, 0x2 ;  /* 0x00000002080c7836 */ /* 0x000fca0000000000 */
[----:B------:R-:W-:-:S04]  /*0fd0*/  IABS R23, R12 ;  /* 0x0000000c00177213 */ /* 0x000fc80000000000 */
[----:B------:R-:W4:Y:S08]  /*0fe0*/  I2F.RP R14, R23 ;  /* 0x00000017000e7306 */ /* 0x000f300000209400 */
[----:B----4-:R-:W4:Y:S02]  /*0ff0*/  MUFU.RCP R14, R14 ;  /* 0x0000000e000e7308 */ /* 0x010f240000001000 */
[----:B----4-:R-:W-:-:S06]  /*1000*/  IADD3 R20, PT, PT, R14, 0xffffffe, RZ ;  /* 0x0ffffffe0e147810 */ /* 0x010fcc0007ffe0ff */
[----:B------:R4:W0:Y:S02]  /*1010*/  F2I.FTZ.U32.TRUNC.NTZ R21, R20 ;  /* 0x0000001400157305 */ /* 0x000824000021f000 */
[----:B----4-:R-:W-:Y:S02]  /*1020*/  HFMA2 R20, -RZ, RZ, 0, 0 ;  /* 0x00000000ff147431 */ /* 0x010fe400000001ff */
[----:B0-----:R-:W-:-:S04]  /*1030*/  IMAD.MOV R6, RZ, RZ, -R21 ;  /* 0x000000ffff067224 */ /* 0x001fc800078e0a15 */
        /* <DEDUP_REMOVED lines=14> */
[----:B------:R-:W-:-:S05]  /*1120*/  @P0 IADD3 R21, PT, PT, R21, 0x1, RZ ;  /* 0x0000000115150810 */ /* 0x000fca0007ffe0ff */
[----:B------:R-:W-:-:S05]  /*1130*/  IMAD.MOV.U32 R6, RZ, RZ, R21 ;  /* 0x000000ffff067224 */ /* 0x000fca00078e0015 */
[----:B------:R-:W-:Y:S02]  /*1140*/  @!P1 IADD3 R6, PT, PT, -R6, RZ, RZ ;  /* 0x000000ff06069210 */ /* 0x000fe40007ffe1ff */
[----:B------:R-:W-:-:S05]  /*1150*/  @!P2 LOP3.LUT R6, RZ, R12, RZ, 0x33, !PT ;  /* 0x0000000cff06a212 */ /* 0x000fca00078e33ff */
[----:B-1----:R-:W-:-:S04]  /*1160*/  IMAD.MOV R17, RZ, RZ, -R6 ;  /* 0x000000ffff117224 */ /* 0x002fc800078e0a06 */
[----:B------:R-:W-:-:S04]  /*1170*/  IMAD R17, R12, R17, R13 ;  /* 0x000000110c117224 */ /* 0x000fc800078e020d */
[----:B------:R-:W-:Y:S01]  /*1180*/  IMAD.WIDE R16, R17, 0x4, R2 ;  /* 0x0000000411107825 */ /* 0x000fe200078e0202 */
[----:B--2---:R2:W-:Y:S04]  /*1190*/  STG.E desc[UR6][R10.64], R15 ;  /* 0x0000000f0a007986 */ /* 0x0045e8000c101906 */
[----:B------:R-:W4:Y:S04]  /*11a0*/  LDG.E R13, desc[UR6][R4.64+0xc] ;  /* 0x00000c06040d7981 */ /* 0x000f28000c1e1900 */
[----:B---3--:R2:W-:Y:S04]  /*11b0*/  STG.E desc[UR6][R4.64+0x8], R9 ;  /* 0x0000080904007986 */ /* 0x0085e8000c101906 */
[----:B------:R-:W3:Y:S01]  /*11c0*/  LDG.E R7, desc[UR6][R16.64] ;  /* 0x0000000610077981 */ /* 0x000ee2000c1e1900 */
[----:B------:R-:W-:-:S02]  /*11d0*/  ISETP.GE.AND P0, PT, R12, R0, PT ;  /* 0x000000000c00720c */ /* 0x000fc40003f06270 */
[----:B------:R-:W-:Y:S01]  /*11e0*/  IADD3 R8, PT, PT, R8, 0x4, RZ ;  /* 0x0000000408087810 */ /* 0x000fe20007ffe0ff */
[----:B----4-:R2:W-:Y:S04]  /*11f0*/  STG.E desc[UR6][R16.64], R13 ;  /* 0x0000000d10007986 */ /* 0x0105e8000c101906 */
[----:B---3--:R2:W-:Y:S06]  /*1200*/  STG.E desc[UR6][R4.64+0xc], R7 ;  /* 0x00000c0704007986 */ /* 0x0085ec000c101906 */
[----:B------:R-:W-:Y:S05]  /*1210*/  @!P0 BRA `(.L_x_79) ;  /* 0xfffffff400e88947 */ /* 0x000fea000383ffff */
[----:B------:R-:W-:Y:S05]  /*1220*/  EXIT ;  /* 0x000000000000794d */ /* 0x000fea0003800000 */
.L_x_80:
        /* <DEDUP_REMOVED lines=13> */
.L_x_82:


//--------------------- .nv.shared.reserved.0     --------------------------
	.section	.nv.shared.reserved.0,"aw",@nobits
	.weak		__nv_reservedSMEM_offset_0_alias
	.size		__nv_reservedSMEM_offset_0_alias, 0, 64
	.other		__nv_reservedSMEM_offset_0_alias,@"STO_CUDA_RESERVED_SHARED STV_DEFAULT"
__nv_reservedSMEM_offset_0_alias:
	.zero		0
	.zero		64


//--------------------- .nv.constant0._Z26calculateMaximumOpenStacksPiS_S_ii --------------------------
	.section	.nv.constant0._Z26calculateMaximumOpenStacksPiS_S_ii,"a",@progbits
	.sectionflags	@""
	.align	4
.nv.constant0._Z26calculateMaximumOpenStacksPiS_S_ii:
	.zero		928


//--------------------- .nv.constant0._Z16generateSequencePii --------------------------
	.section	.nv.constant0._Z16generateSequencePii,"a",@progbits
	.sectionflags	@""
	.align	4
.nv.constant0._Z16generateSequencePii:
	.zero		908


//--------------------- SYMBOLS --------------------------

	.type		.nv.reservedSmem.offset0,@object
	.size		.nv.reservedSmem.offset0,0x4
	.type		malloc,@function
	.type		free,@function
